	.target	sm_90a

	.elftype	@"ET_EXEC"


//--------------------- .note.nv.tkinfo           --------------------------
	.section	.note.nv.tkinfo,"",@"SHT_NOTE"
	.sectionflags	@"SHF_NOTE_NV_TKINFO"
	.tkinfo
        /*0018*/ 	.word	0x00000002
        /*0030*/ 	.string	""
        /*0030*/ 	.string	"ptxas"
        /*0030*/ 	.string	"Cuda compilation tools, release 13.0, V13.0.88"
        /*0030*/ 	.string	"Build cuda_13.0.r13.0/compiler.36424714_0"
        /*0030*/ 	.string	"-arch sm_90a -m 64 "



//--------------------- .note.nv.cuinfo           --------------------------
	.section	.note.nv.cuinfo,"",@"SHT_NOTE"
	.sectionflags	@"SHF_NOTE_NV_CUINFO"
        /*0018*/ 	.short	0x0002
        /*001a*/ 	.short	0x005a
        /*001c*/ 	.short	0x0082
	.zero		2


//--------------------- .nv.info                  --------------------------
	.section	.nv.info,"",@"SHT_CUDA_INFO"
	.align	4


	//----- nvinfo : EIATTR_REGCOUNT
	.align		4
        /*0000*/ 	.byte	0x04, 0x2f
        /*0002*/ 	.short	(.L_15 - .L_14)
	.align		4
.L_14:
        /*0004*/ 	.word	index@(_ZN7cutlass13device_kernelINS_4gemm6kernel13GemmUniversalIN4cute5tupleIJiiiiEEENS1_10collective13CollectiveMmaINS1_34MainloopSm90TmaGmmaWarpSpecializedILi6ENS5_IJNS4_1CILi1EEENSA_ILi8EEESB_EEENS1_35KernelTmaWarpSpecializedCooperativeEEENS5_IJNSA_ILi128EEESG_NSA_ILi64EEEEEENS_6half_tENS5_IJSB_llEEESJ_SK_NS4_8TiledMMAINS4_8MMA_AtomIJNS4_4SM904GMMA26MMA_64x128x16_F32F16F16_SSILNSO_5MajorE1ELSQ_1ELNSO_7ScaleInE1ELSR_1EEEEEENS4_6LayoutINS5_IJNSA_ILi2EEESB_SB_EEENS5_IJSB_NSA_ILi0EEESX_EEEEENS5_IJNS4_10UnderscoreES10_S10_EEEEENS4_23SM90_TMA_LOAD_MULTICASTENS4_14ComposedLayoutINS4_7SwizzleILi3ELi4ELi3EEENS4_18smem_ptr_flag_bitsILi16EEENSU_INS5_IJSH_SC_EEENS5_IJSB_SH_EEEEEEEvNS4_8identityENS4_13SM90_TMA_LOADES1C_vS1D_EENS_8epilogue10collective6detail29Sm90TmaWarpSpecializedAdapterINS1H_15DefaultEpilogueISJ_NS5_IJlSB_lEEES1L_NS1G_6thread17LinearCombinationISJ_Li1EffLNS1M_9ScaleType4KindE0ELNS_15FloatRoundStyleE2ESJ_EENS1_15EpilogueDefaultEEEEEvvEEEEvNT_6ParamsE)
        /*0008*/ 	.word	0x000000a8


	//----- nvinfo : EIATTR_FRAME_SIZE
	.align		4
.L_15:
        /*000c*/ 	.byte	0x04, 0x11
        /*000e*/ 	.short	(.L_17 - .L_16)
	.align		4
.L_16:
        /*0010*/ 	.word	index@(_ZN7cutlass13device_kernelINS_4gemm6kernel13GemmUniversalIN4cute5tupleIJiiiiEEENS1_10collective13CollectiveMmaINS1_34MainloopSm90TmaGmmaWarpSpecializedILi6ENS5_IJNS4_1CILi1EEENSA_ILi8EEESB_EEENS1_35KernelTmaWarpSpecializedCooperativeEEENS5_IJNSA_ILi128EEESG_NSA_ILi64EEEEEENS_6half_tENS5_IJSB_llEEESJ_SK_NS4_8TiledMMAINS4_8MMA_AtomIJNS4_4SM904GMMA26MMA_64x128x16_F32F16F16_SSILNSO_5MajorE1ELSQ_1ELNSO_7ScaleInE1ELSR_1EEEEEENS4_6LayoutINS5_IJNSA_ILi2EEESB_SB_EEENS5_IJSB_NSA_ILi0EEESX_EEEEENS5_IJNS4_10UnderscoreES10_S10_EEEEENS4_23SM90_TMA_LOAD_MULTICASTENS4_14ComposedLayoutINS4_7SwizzleILi3ELi4ELi3EEENS4_18smem_ptr_flag_bitsILi16EEENSU_INS5_IJSH_SC_EEENS5_IJSB_SH_EEEEEEEvNS4_8identityENS4_13SM90_TMA_LOADES1C_vS1D_EENS_8epilogue10collective6detail29Sm90TmaWarpSpecializedAdapterINS1H_15DefaultEpilogueISJ_NS5_IJlSB_lEEES1L_NS1G_6thread17LinearCombinationISJ_Li1EffLNS1M_9ScaleType4KindE0ELNS_15FloatRoundStyleE2ESJ_EENS1_15EpilogueDefaultEEEEEvvEEEEvNT_6ParamsE)
        /*0014*/ 	.word	0x00000000


	//----- nvinfo : EIATTR_MIN_STACK_SIZE
	.align		4
.L_17:
        /*0018*/ 	.byte	0x04, 0x12
        /*001a*/ 	.short	(.L_19 - .L_18)
	.align		4
.L_18:
        /*001c*/ 	.word	index@(_ZN7cutlass13device_kernelINS_4gemm6kernel13GemmUniversalIN4cute5tupleIJiiiiEEENS1_10collective13CollectiveMmaINS1_34MainloopSm90TmaGmmaWarpSpecializedILi6ENS5_IJNS4_1CILi1EEENSA_ILi8EEESB_EEENS1_35KernelTmaWarpSpecializedCooperativeEEENS5_IJNSA_ILi128EEESG_NSA_ILi64EEEEEENS_6half_tENS5_IJSB_llEEESJ_SK_NS4_8TiledMMAINS4_8MMA_AtomIJNS4_4SM904GMMA26MMA_64x128x16_F32F16F16_SSILNSO_5MajorE1ELSQ_1ELNSO_7ScaleInE1ELSR_1EEEEEENS4_6LayoutINS5_IJNSA_ILi2EEESB_SB_EEENS5_IJSB_NSA_ILi0EEESX_EEEEENS5_IJNS4_10UnderscoreES10_S10_EEEEENS4_23SM90_TMA_LOAD_MULTICASTENS4_14ComposedLayoutINS4_7SwizzleILi3ELi4ELi3EEENS4_18smem_ptr_flag_bitsILi16EEENSU_INS5_IJSH_SC_EEENS5_IJSB_SH_EEEEEEEvNS4_8identityENS4_13SM90_TMA_LOADES1C_vS1D_EENS_8epilogue10collective6detail29Sm90TmaWarpSpecializedAdapterINS1H_15DefaultEpilogueISJ_NS5_IJlSB_lEEES1L_NS1G_6thread17LinearCombinationISJ_Li1EffLNS1M_9ScaleType4KindE0ELNS_15FloatRoundStyleE2ESJ_EENS1_15EpilogueDefaultEEEEEvvEEEEvNT_6ParamsE)
        /*0020*/ 	.word	0x00000000
.L_19:


//--------------------- .nv.compat                --------------------------
	.section	.nv.compat,"",@"SHT_CUDA_COMPAT_INFO"
	.align	4
        /*0000*/ 	.byte	0x02, 0x09, 0x01, 0x00, 0x02, 0x02, 0x04, 0x00, 0x02, 0x05, 0x05, 0x00, 0x03, 0x07, 0x01, 0x01
        /*0010*/ 	.byte	0x02, 0x03, 0x01, 0x00, 0x02, 0x06, 0x01, 0x00, 0x04, 0x0b, 0x08, 0x00, 0x00, 0x00, 0x00, 0x00
        /*0020*/ 	.byte	0x00, 0x00, 0x00, 0x00


//--------------------- .nv.info._ZN7cutlass13device_kernelINS_4gemm6kernel13GemmUniversalIN4cute5tupleIJiiiiEEENS1_10collective13CollectiveMmaINS1_34MainloopSm90TmaGmmaWarpSpecializedILi6ENS5_IJNS4_1CILi1EEENSA_ILi8EEESB_EEENS1_35KernelTmaWarpSpecializedCooperativeEEENS5_IJNSA_ILi128EEESG_NSA_ILi64EEEEEENS_6half_tENS5_IJSB_llEEESJ_SK_NS4_8TiledMMAINS4_8MMA_AtomIJNS4_4SM904GMMA26MMA_64x128x16_F32F16F16_SSILNSO_5MajorE1ELSQ_1ELNSO_7ScaleInE1ELSR_1EEEEEENS4_6LayoutINS5_IJNSA_ILi2EEESB_SB_EEENS5_IJSB_NSA_ILi0EEESX_EEEEENS5_IJNS4_10UnderscoreES10_S10_EEEEENS4_23SM90_TMA_LOAD_MULTICASTENS4_14ComposedLayoutINS4_7SwizzleILi3ELi4ELi3EEENS4_18smem_ptr_flag_bitsILi16EEENSU_INS5_IJSH_SC_EEENS5_IJSB_SH_EEEEEEEvNS4_8identityENS4_13SM90_TMA_LOADES1C_vS1D_EENS_8epilogue10collective6detail29Sm90TmaWarpSpecializedAdapterINS1H_15DefaultEpilogueISJ_NS5_IJlSB_lEEES1L_NS1G_6thread17LinearCombinationISJ_Li1EffLNS1M_9ScaleType4KindE0ELNS_15FloatRoundStyleE2ESJ_EENS1_15EpilogueDefaultEEEEEvvEEEEvNT_6ParamsE --------------------------
	.section	.nv.info._ZN7cutlass13device_kernelINS_4gemm6kernel13GemmUniversalIN4cute5tupleIJiiiiEEENS1_10collective13CollectiveMmaINS1_34MainloopSm90TmaGmmaWarpSpecializedILi6ENS5_IJNS4_1CILi1EEENSA_ILi8EEESB_EEENS1_35KernelTmaWarpSpecializedCooperativeEEENS5_IJNSA_ILi128EEESG_NSA_ILi64EEEEEENS_6half_tENS5_IJSB_llEEESJ_SK_NS4_8TiledMMAINS4_8MMA_AtomIJNS4_4SM904GMMA26MMA_64x128x16_F32F16F16_SSILNSO_5MajorE1ELSQ_1ELNSO_7ScaleInE1ELSR_1EEEEEENS4_6LayoutINS5_IJNSA_ILi2EEESB_SB_EEENS5_IJSB_NSA_ILi0EEESX_EEEEENS5_IJNS4_10UnderscoreES10_S10_EEEEENS4_23SM90_TMA_LOAD_MULTICASTENS4_14ComposedLayoutINS4_7SwizzleILi3ELi4ELi3EEENS4_18smem_ptr_flag_bitsILi16EEENSU_INS5_IJSH_SC_EEENS5_IJSB_SH_EEEEEEEvNS4_8identityENS4_13SM90_TMA_LOADES1C_vS1D_EENS_8epilogue10collective6detail29Sm90TmaWarpSpecializedAdapterINS1H_15DefaultEpilogueISJ_NS5_IJlSB_lEEES1L_NS1G_6thread17LinearCombinationISJ_Li1EffLNS1M_9ScaleType4KindE0ELNS_15FloatRoundStyleE2ESJ_EENS1_15EpilogueDefaultEEEEEvvEEEEvNT_6ParamsE,"",@"SHT_CUDA_INFO"
	.sectionflags	@""
	.align	4


	//----- nvinfo : EIATTR_CUDA_API_VERSION
	.align		4
        /*0000*/ 	.byte	0x04, 0x37
        /*0002*/ 	.short	(.L_21 - .L_20)
.L_20:
        /*0004*/ 	.word	0x00000082


	//----- nvinfo : EIATTR_KPARAM_INFO
	.align		4
.L_21:
        /*0008*/ 	.byte	0x04, 0x17
        /*000a*/ 	.short	(.L_23 - .L_22)
.L_22:
        /*000c*/ 	.word	0x00000000
        /*0010*/ 	.short	0x0000
        /*0012*/ 	.short	0x0070
        /*0014*/ 	.byte	0x00, 0xf0, 0x01, 0x10


	//----- nvinfo : EIATTR_SPARSE_MMA_MASK
	.align		4
.L_23:
        /*0018*/ 	.byte	0x03, 0x50
        /*001a*/ 	.short	0x0000


	//----- nvinfo : EIATTR_MAXREG_COUNT
	.align		4
        /*001c*/ 	.byte	0x03, 0x1b
        /*001e*/ 	.short	0x00a8


	//----- nvinfo : EIATTR_NUM_BARRIERS
	.align		4
        /*0020*/ 	.byte	0x02, 0x4c
        /*0022*/ 	.byte	0x01
	.zero		1


	//----- nvinfo : EIATTR_EXTERNS
	.align		4
        /*0024*/ 	.byte	0x04, 0x0f
        /*0026*/ 	.short	(.L_25 - .L_24)


	//   ....[0]....
	.align		4
.L_24:
        /*0028*/ 	.word	index@(__assertfail)


	//----- nvinfo : EIATTR_MERCURY_ISA_VERSION
	.align		4
.L_25:
        /*002c*/ 	.byte	0x03, 0x5f
        /*002e*/ 	.short	0x0101


	//----- nvinfo : EIATTR_INT_WARP_WIDE_INSTR_OFFSETS
	.align		4
        /*0030*/ 	.byte	0x04, 0x31
        /*0032*/ 	.short	(.L_27 - .L_26)


	//   ....[0]....
.L_26:
        /*0034*/ 	.word	0x00000490


	//   ....[1]....
        /*0038*/ 	.word	0x000004b0


	//   ....[2]....
        /*003c*/ 	.word	0x00000660


	//   ....[3]....
        /*0040*/ 	.word	0x00001ec0


	//----- nvinfo : EIATTR_COOP_GROUP_MASK_REGIDS
	.align		4
.L_27:
        /*0044*/ 	.byte	0x04, 0x29
        /*0046*/ 	.short	(.L_29 - .L_28)


	//   ....[0]....
.L_28:
        /*0048*/ 	.word	0xffffffff


	//   ....[1]....
        /*004c*/ 	.word	0xffffffff


	//   ....[2]....
        /*0050*/ 	.word	0xffffffff


	//   ....[3]....
        /*0054*/ 	.word	0xffffffff


	//   ....[4]....
        /*0058*/ 	.word	0xffffffff


	//   ....[5]....
        /*005c*/ 	.word	0xffffffff


	//----- nvinfo : EIATTR_COOP_GROUP_INSTR_OFFSETS
	.align		4
.L_29:
        /*0060*/ 	.byte	0x04, 0x28
        /*0062*/ 	.short	(.L_31 - .L_30)


	//   ....[0]....
.L_30:
        /*0064*/ 	.word	0x00000060


	//   ....[1]....
        /*0068*/ 	.word	0x00000070


	//   ....[2]....
        /*006c*/ 	.word	0x00000130


	//   ....[3]....
        /*0070*/ 	.word	0x00000300


	//   ....[4]....
        /*0074*/ 	.word	0x000007d0


	//   ....[5]....
        /*0078*/ 	.word	0x00001450


	//----- nvinfo : EIATTR_REG_RECONFIG
	.align		4
.L_31:
        /*007c*/ 	.byte	0x01, 0x54
	.zero		2


	//----- nvinfo : EIATTR_SYSCALL_OFFSETS
	.align		4
        /*0080*/ 	.byte	0x04, 0x46
        /*0082*/ 	.short	(.L_33 - .L_32)


	//   ....[0]....
.L_32:
        /*0084*/ 	.word	0x00001630


	//----- nvinfo : EIATTR_MBARRIER_INSTR_OFFSETS
	.align		4
.L_33:
        /*0088*/ 	.byte	0x04, 0x39
        /*008a*/ 	.short	(.L_35 - .L_34)


	//   ....[0]....
.L_34:
        /*008c*/ 	.word	0x00000230
        /*0090*/ 	.word	0x000000ff
        /*0094*/ 	.word	0x00000000
        /*0098*/ 	.short	0x0100
        /*009a*/ 	.byte	0x08
	.zero		1


	//   ....[1]....
        /*009c*/ 	.word	0x00000240
        /*00a0*/ 	.word	0x000000ff
        /*00a4*/ 	.word	0x00000030
        /*00a8*/ 	.short	0x0100
        /*00aa*/ 	.byte	0x08
	.zero		1


	//   ....[2]....
        /*00ac*/ 	.word	0x00000250
        /*00b0*/ 	.word	0x000000ff
        /*00b4*/ 	.word	0x00000008
        /*00b8*/ 	.short	0x0100
        /*00ba*/ 	.byte	0x08
	.zero		1


	//   ....[3]....
        /*00bc*/ 	.word	0x00000260
        /*00c0*/ 	.word	0x000000ff
        /*00c4*/ 	.word	0x00000038
        /*00c8*/ 	.short	0x0100
        /*00ca*/ 	.byte	0x08
	.zero		1


	//   ....[4]....
        /*00cc*/ 	.word	0x00000270
        /*00d0*/ 	.word	0x000000ff
        /*00d4*/ 	.word	0x00000010
        /*00d8*/ 	.short	0x0100
        /*00da*/ 	.byte	0x08
	.zero		1


	//   ....[5]....
        /*00dc*/ 	.word	0x00000280
        /*00e0*/ 	.word	0x000000ff
        /*00e4*/ 	.word	0x00000040
        /*00e8*/ 	.short	0x0100
        /*00ea*/ 	.byte	0x08
	.zero		1


	//   ....[6]....
        /*00ec*/ 	.word	0x00000290
        /*00f0*/ 	.word	0x000000ff
        /*00f4*/ 	.word	0x00000018
        /*00f8*/ 	.short	0x0100
        /*00fa*/ 	.byte	0x08
	.zero		1


	//   ....[7]....
        /*00fc*/ 	.word	0x000002a0
        /*0100*/ 	.word	0x000000ff
        /*0104*/ 	.word	0x00000048
        /*0108*/ 	.short	0x0100
        /*010a*/ 	.byte	0x08
	.zero		1


	//   ....[8]....
        /*010c*/ 	.word	0x000002b0
        /*0110*/ 	.word	0x000000ff
        /*0114*/ 	.word	0x00000020
        /*0118*/ 	.short	0x0100
        /*011a*/ 	.byte	0x08
	.zero		1


	//   ....[9]....
        /*011c*/ 	.word	0x000002c0
        /*0120*/ 	.word	0x000000ff
        /*0124*/ 	.word	0x00000050
        /*0128*/ 	.short	0x0100
        /*012a*/ 	.byte	0x08
	.zero		1


	//   ....[10]....
        /*012c*/ 	.word	0x000002d0
        /*0130*/ 	.word	0x000000ff
        /*0134*/ 	.word	0x00000028
        /*0138*/ 	.short	0x0100
        /*013a*/ 	.byte	0x08
	.zero		1


	//   ....[11]....
        /*013c*/ 	.word	0x000002e0
        /*0140*/ 	.word	0x000000ff
        /*0144*/ 	.word	0x00000058
        /*0148*/ 	.short	0x0100
        /*014a*/ 	.byte	0x08
	.zero		1


	//   ....[12]....
        /*014c*/ 	.word	0x000006f0
        /*0150*/ 	.word	0x000000ff
        /*0154*/ 	.word	0x00000070
        /*0158*/ 	.short	0x0100
        /*015a*/ 	.byte	0x06
	.zero		1


	//   ....[13]....
        /*015c*/ 	.word	0x00000780
        /*0160*/ 	.word	0x000000ff
        /*0164*/ 	.word	0x00000078
        /*0168*/ 	.short	0x0100
        /*016a*/ 	.byte	0x06
	.zero		1


	//   ....[14]....
        /*016c*/ 	.word	0x000016f0
        /*0170*/ 	.word	0x00000003
        /*0174*/ 	.word	0x00000000
        /*0178*/ 	.short	0x010a
        /*017a*/ 	.byte	0x3f
	.zero		1


	//   ....[15]....
        /*017c*/ 	.word	0x00001750
        /*0180*/ 	.word	0x00000003
        /*0184*/ 	.word	0x00000000
        /*0188*/ 	.short	0x010a
        /*018a*/ 	.byte	0x3f
	.zero		1


	//   ....[16]....
        /*018c*/ 	.word	0x00001ad0
        /*0190*/ 	.word	0x00000005
        /*0194*/ 	.word	0x00000000
        /*0198*/ 	.short	0x010a
        /*019a*/ 	.byte	0x3f
	.zero		1


	//   ....[17]....
        /*019c*/ 	.word	0x00001b10
        /*01a0*/ 	.word	0x00000005
        /*01a4*/ 	.word	0x00000000
        /*01a8*/ 	.short	0x010a
        /*01aa*/ 	.byte	0x3f
	.zero		1


	//   ....[18]....
        /*01ac*/ 	.word	0x00001d70
        /*01b0*/ 	.word	0x00000004
        /*01b4*/ 	.word	0x00000000
        /*01b8*/ 	.short	0x0101
        /*01ba*/ 	.byte	0x3f
	.zero		1


	//   ....[19]....
        /*01bc*/ 	.word	0x00001f60
        /*01c0*/ 	.word	0x00000000
        /*01c4*/ 	.word	0x00000000
        /*01c8*/ 	.short	0x0101
        /*01ca*/ 	.byte	0x3f
	.zero		1


	//   ....[20]....
        /*01cc*/ 	.word	0x00007040
        /*01d0*/ 	.word	0x00000016
        /*01d4*/ 	.word	0x00000030
        /*01d8*/ 	.short	0x010a
        /*01da*/ 	.byte	0x3f
	.zero		1


	//   ....[21]....
        /*01dc*/ 	.word	0x000074b0
        /*01e0*/ 	.word	0x00000006
        /*01e4*/ 	.word	0x00000078
        /*01e8*/ 	.short	0x0101
        /*01ea*/ 	.byte	0x3f
	.zero		1


	//   ....[22]....
        /*01ec*/ 	.word	0x00007be0
        /*01f0*/ 	.word	0x00000007
        /*01f4*/ 	.word	0x00000000
        /*01f8*/ 	.short	0x010a
        /*01fa*/ 	.byte	0x3f
	.zero		1


	//   ....[23]....
        /*01fc*/ 	.word	0x00007c60
        /*0200*/ 	.word	0x00000008
        /*0204*/ 	.word	0x00000000
        /*0208*/ 	.short	0x010a
        /*020a*/ 	.byte	0x3f
	.zero		1


	//   ....[24]....
        /*020c*/ 	.word	0x00007cf0
        /*0210*/ 	.word	0x00000009
        /*0214*/ 	.word	0x00000000
        /*0218*/ 	.short	0x010a
        /*021a*/ 	.byte	0x3f
	.zero		1


	//   ....[25]....
        /*021c*/ 	.word	0x00007d80
        /*0220*/ 	.word	0x00000008
        /*0224*/ 	.word	0x00000000
        /*0228*/ 	.short	0x010a
        /*022a*/ 	.byte	0x3f
	.zero		1


	//   ....[26]....
        /*022c*/ 	.word	0x00007e10
        /*0230*/ 	.word	0x0000000b
        /*0234*/ 	.word	0x00000000
        /*0238*/ 	.short	0x010a
        /*023a*/ 	.byte	0x3f
	.zero		1


	//   ....[27]....
        /*023c*/ 	.word	0x00007ea0
        /*0240*/ 	.word	0x00000003
        /*0244*/ 	.word	0x00000000
        /*0248*/ 	.short	0x010a
        /*024a*/ 	.byte	0x3f
	.zero		1


	//   ....[28]....
        /*024c*/ 	.word	0x00007f00
        /*0250*/ 	.word	0x00000003
        /*0254*/ 	.word	0x00000000
        /*0258*/ 	.short	0x010a
        /*025a*/ 	.byte	0x3f
	.zero		1


	//   ....[29]....
        /*025c*/ 	.word	0x00007f50
        /*0260*/ 	.word	0x00000005
        /*0264*/ 	.word	0x00000000
        /*0268*/ 	.short	0x010a
        /*026a*/ 	.byte	0x3f
	.zero		1


	//   ....[30]....
        /*026c*/ 	.word	0x00008020
        /*0270*/ 	.word	0x00000016
        /*0274*/ 	.word	0x00000030
        /*0278*/ 	.short	0x010a
        /*027a*/ 	.byte	0x3f
	.zero		1


	//   ....[31]....
        /*027c*/ 	.word	0x000080f0
        /*0280*/ 	.word	0x00000007
        /*0284*/ 	.word	0x00000000
        /*0288*/ 	.short	0x010a
        /*028a*/ 	.byte	0x3f
	.zero		1


	//   ....[32]....
        /*028c*/ 	.word	0x00008140
        /*0290*/ 	.word	0x00000008
        /*0294*/ 	.word	0x00000000
        /*0298*/ 	.short	0x010a
        /*029a*/ 	.byte	0x3f
	.zero		1


	//   ....[33]....
        /*029c*/ 	.word	0x00008190
        /*02a0*/ 	.word	0x00000009
        /*02a4*/ 	.word	0x00000000
        /*02a8*/ 	.short	0x010a
        /*02aa*/ 	.byte	0x3f
	.zero		1


	//   ....[34]....
        /*02ac*/ 	.word	0x000081e0
        /*02b0*/ 	.word	0x00000008
        /*02b4*/ 	.word	0x00000000
        /*02b8*/ 	.short	0x010a
        /*02ba*/ 	.byte	0x3f
	.zero		1


	//   ....[35]....
        /*02bc*/ 	.word	0x00008230
        /*02c0*/ 	.word	0x0000000b
        /*02c4*/ 	.word	0x00000000
        /*02c8*/ 	.short	0x010a
        /*02ca*/ 	.byte	0x3f
	.zero		1


	//----- nvinfo : EIATTR_NUM_MBARRIERS
	.align		4
.L_35:
        /*02cc*/ 	.byte	0x03, 0x38
        /*02ce*/ 	.short	0x000e


	//----- nvinfo : EIATTR_EXIT_INSTR_OFFSETS
	.align		4
        /*02d0*/ 	.byte	0x04, 0x1c
        /*02d2*/ 	.short	(.L_37 - .L_36)


	//   ....[0]....
.L_36:
        /*02d4*/ 	.word	0x000009a0


	//   ....[1]....
        /*02d8*/ 	.word	0x000011b0


	//   ....[2]....
        /*02dc*/ 	.word	0x000067b0


	//   ....[3]....
        /*02e0*/ 	.word	0x00006d10


	//   ....[4]....
        /*02e4*/ 	.word	0x00007ef0


	//----- nvinfo : EIATTR_MAX_THREADS
	.align		4
.L_37:
        /*02e8*/ 	.byte	0x04, 0x05
        /*02ea*/ 	.short	(.L_39 - .L_38)
.L_38:
        /*02ec*/ 	.word	0x00000180
        /*02f0*/ 	.word	0x00000001
        /*02f4*/ 	.word	0x00000001


	//----- nvinfo : EIATTR_CRS_STACK_SIZE
	.align		4
.L_39:
        /*02f8*/ 	.byte	0x04, 0x1e
        /*02fa*/ 	.short	(.L_41 - .L_40)
.L_40:
        /*02fc*/ 	.word	0x00000000


	//----- nvinfo : EIATTR_CBANK_PARAM_SIZE
	.align		4
.L_41:
        /*0300*/ 	.byte	0x03, 0x19
        /*0302*/ 	.short	0x0470


	//----- nvinfo : EIATTR_PARAM_CBANK
	.align		4
        /*0304*/ 	.byte	0x04, 0x0a
        /*0306*/ 	.short	(.L_43 - .L_42)
	.align		4
.L_42:
        /*0308*/ 	.word	index@(.nv.constant0._ZN7cutlass13device_kernelINS_4gemm6kernel13GemmUniversalIN4cute5tupleIJiiiiEEENS1_10collective13CollectiveMmaINS1_34MainloopSm90TmaGmmaWarpSpecializedILi6ENS5_IJNS4_1CILi1EEENSA_ILi8EEESB_EEENS1_35KernelTmaWarpSpecializedCooperativeEEENS5_IJNSA_ILi128EEESG_NSA_ILi64EEEEEENS_6half_tENS5_IJSB_llEEESJ_SK_NS4_8TiledMMAINS4_8MMA_AtomIJNS4_4SM904GMMA26MMA_64x128x16_F32F16F16_SSILNSO_5MajorE1ELSQ_1ELNSO_7ScaleInE1ELSR_1EEEEEENS4_6LayoutINS5_IJNSA_ILi2EEESB_SB_EEENS5_IJSB_NSA_ILi0EEESX_EEEEENS5_IJNS4_10UnderscoreES10_S10_EEEEENS4_23SM90_TMA_LOAD_MULTICASTENS4_14ComposedLayoutINS4_7SwizzleILi3ELi4ELi3EEENS4_18smem_ptr_flag_bitsILi16EEENSU_INS5_IJSH_SC_EEENS5_IJSB_SH_EEEEEEEvNS4_8identityENS4_13SM90_TMA_LOADES1C_vS1D_EENS_8epilogue10collective6detail29Sm90TmaWarpSpecializedAdapterINS1H_15DefaultEpilogueISJ_NS5_IJlSB_lEEES1L_NS1G_6thread17LinearCombinationISJ_Li1EffLNS1M_9ScaleType4KindE0ELNS_15FloatRoundStyleE2ESJ_EENS1_15EpilogueDefaultEEEEEvvEEEEvNT_6ParamsE)
        /*030c*/ 	.short	0x0210
        /*030e*/ 	.short	0x0470


	//----- nvinfo : EIATTR_SW_WAR
	.align		4
.L_43:
        /*0310*/ 	.byte	0x04, 0x36
        /*0312*/ 	.short	(.L_45 - .L_44)
.L_44:
        /*0314*/ 	.word	0x00000008
.L_45:


//--------------------- .nv.callgraph             --------------------------
	.section	.nv.callgraph,"",@"SHT_CUDA_CALLGRAPH"
	.align	4
	.sectionentsize	8
	.align		4
        /*0000*/ 	.word	0x00000000
	.align		4
        /*0004*/ 	.word	0xffffffff
	.align		4
        /*0008*/ 	.word	index@(_ZN7cutlass13device_kernelINS_4gemm6kernel13GemmUniversalIN4cute5tupleIJiiiiEEENS1_10collective13CollectiveMmaINS1_34MainloopSm90TmaGmmaWarpSpecializedILi6ENS5_IJNS4_1CILi1EEENSA_ILi8EEESB_EEENS1_35KernelTmaWarpSpecializedCooperativeEEENS5_IJNSA_ILi128EEESG_NSA_ILi64EEEEEENS_6half_tENS5_IJSB_llEEESJ_SK_NS4_8TiledMMAINS4_8MMA_AtomIJNS4_4SM904GMMA26MMA_64x128x16_F32F16F16_SSILNSO_5MajorE1ELSQ_1ELNSO_7ScaleInE1ELSR_1EEEEEENS4_6LayoutINS5_IJNSA_ILi2EEESB_SB_EEENS5_IJSB_NSA_ILi0EEESX_EEEEENS5_IJNS4_10UnderscoreES10_S10_EEEEENS4_23SM90_TMA_LOAD_MULTICASTENS4_14ComposedLayoutINS4_7SwizzleILi3ELi4ELi3EEENS4_18smem_ptr_flag_bitsILi16EEENSU_INS5_IJSH_SC_EEENS5_IJSB_SH_EEEEEEEvNS4_8identityENS4_13SM90_TMA_LOADES1C_vS1D_EENS_8epilogue10collective6detail29Sm90TmaWarpSpecializedAdapterINS1H_15DefaultEpilogueISJ_NS5_IJlSB_lEEES1L_NS1G_6thread17LinearCombinationISJ_Li1EffLNS1M_9ScaleType4KindE0ELNS_15FloatRoundStyleE2ESJ_EENS1_15EpilogueDefaultEEEEEvvEEEEvNT_6ParamsE)
	.align		4
        /*000c*/ 	.word	index@(__assertfail)
	.align		4
        /*0010*/ 	.word	0x00000000
	.align		4
        /*0014*/ 	.word	0xfffffffe
	.align		4
        /*0018*/ 	.word	0x00000000
	.align		4
        /*001c*/ 	.word	0xfffffffd
	.align		4
        /*0020*/ 	.word	0x00000000
	.align		4
        /*0024*/ 	.word	0xfffffffc


//--------------------- .nv.constant4             --------------------------
	.section	.nv.constant4,"a",@progbits
	.align	8
	.align		8
.nv.constant4:
        /*0000*/ 	.dword	__assertfail
	.align		8
        /*0008*/ 	.dword	__unnamed_1
	.align		8
        /*0010*/ 	.dword	_ZN40_INTERNAL_0d87de74_4_k_cu_b6fd7675_162474cuda3std3__45__cpo5beginE
	.align		8
        /*0018*/ 	.dword	_ZN40_INTERNAL_0d87de74_4_k_cu_b6fd7675_162474cuda3std3__45__cpo3endE
	.align		8
        /*0020*/ 	.dword	_ZN40_INTERNAL_0d87de74_4_k_cu_b6fd7675_162474cuda3std3__45__cpo6cbeginE
	.align		8
        /*0028*/ 	.dword	_ZN40_INTERNAL_0d87de74_4_k_cu_b6fd7675_162474cuda3std3__45__cpo4cendE
	.align		8
        /*0030*/ 	.dword	_ZN40_INTERNAL_0d87de74_4_k_cu_b6fd7675_162474cuda3std3__442_GLOBAL__N__0d87de74_4_k_cu_b6fd7675_162476ignoreE
	.align		8
        /*0038*/ 	.dword	_ZN40_INTERNAL_0d87de74_4_k_cu_b6fd7675_162474cuda3std3__419piecewise_constructE
	.align		8
        /*0040*/ 	.dword	_ZN40_INTERNAL_0d87de74_4_k_cu_b6fd7675_162474cuda3std3__48in_placeE
	.align		8
        /*0048*/ 	.dword	_ZN40_INTERNAL_0d87de74_4_k_cu_b6fd7675_162474cuda3std6ranges3__45__cpo4swapE
	.align		8
        /*0050*/ 	.dword	_ZN40_INTERNAL_0d87de74_4_k_cu_b6fd7675_162474cuda3std6ranges3__45__cpo9iter_moveE
	.align		8
        /*0058*/ 	.dword	_ZN40_INTERNAL_0d87de74_4_k_cu_b6fd7675_162474cute7productE
	.align		8
        /*0060*/ 	.dword	_ZN40_INTERNAL_0d87de74_4_k_cu_b6fd7675_162474cute1_E
	.align		8
        /*0068*/ 	.dword	$str$22
	.align		8
        /*0070*/ 	.dword	$str$23


//--------------------- .text._ZN7cutlass13device_kernelINS_4gemm6kernel13GemmUniversalIN4cute5tupleIJiiiiEEENS1_10collective13CollectiveMmaINS1_34MainloopSm90TmaGmmaWarpSpecializedILi6ENS5_IJNS4_1CILi1EEENSA_ILi8EEESB_EEENS1_35KernelTmaWarpSpecializedCooperativeEEENS5_IJNSA_ILi128EEESG_NSA_ILi64EEEEEENS_6half_tENS5_IJSB_llEEESJ_SK_NS4_8TiledMMAINS4_8MMA_AtomIJNS4_4SM904GMMA26MMA_64x128x16_F32F16F16_SSILNSO_5MajorE1ELSQ_1ELNSO_7ScaleInE1ELSR_1EEEEEENS4_6LayoutINS5_IJNSA_ILi2EEESB_SB_EEENS5_IJSB_NSA_ILi0EEESX_EEEEENS5_IJNS4_10UnderscoreES10_S10_EEEEENS4_23SM90_TMA_LOAD_MULTICASTENS4_14ComposedLayoutINS4_7SwizzleILi3ELi4ELi3EEENS4_18smem_ptr_flag_bitsILi16EEENSU_INS5_IJSH_SC_EEENS5_IJSB_SH_EEEEEEEvNS4_8identityENS4_13SM90_TMA_LOADES1C_vS1D_EENS_8epilogue10collective6detail29Sm90TmaWarpSpecializedAdapterINS1H_15DefaultEpilogueISJ_NS5_IJlSB_lEEES1L_NS1G_6thread17LinearCombinationISJ_Li1EffLNS1M_9ScaleType4KindE0ELNS_15FloatRoundStyleE2ESJ_EENS1_15EpilogueDefaultEEEEEvvEEEEvNT_6ParamsE --------------------------
	.section	.text._ZN7cutlass13device_kernelINS_4gemm6kernel13GemmUniversalIN4cute5tupleIJiiiiEEENS1_10collective13CollectiveMmaINS1_34MainloopSm90TmaGmmaWarpSpecializedILi6ENS5_IJNS4_1CILi1EEENSA_ILi8EEESB_EEENS1_35KernelTmaWarpSpecializedCooperativeEEENS5_IJNSA_ILi128EEESG_NSA_ILi64EEEEEENS_6half_tENS5_IJSB_llEEESJ_SK_NS4_8TiledMMAINS4_8MMA_AtomIJNS4_4SM904GMMA26MMA_64x128x16_F32F16F16_SSILNSO_5MajorE1ELSQ_1ELNSO_7ScaleInE1ELSR_1EEEEEENS4_6LayoutINS5_IJNSA_ILi2EEESB_SB_EEENS5_IJSB_NSA_ILi0EEESX_EEEEENS5_IJNS4_10UnderscoreES10_S10_EEEEENS4_23SM90_TMA_LOAD_MULTICASTENS4_14ComposedLayoutINS4_7SwizzleILi3ELi4ELi3EEENS4_18smem_ptr_flag_bitsILi16EEENSU_INS5_IJSH_SC_EEENS5_IJSB_SH_EEEEEEEvNS4_8identityENS4_13SM90_TMA_LOADES1C_vS1D_EENS_8epilogue10collective6detail29Sm90TmaWarpSpecializedAdapterINS1H_15DefaultEpilogueISJ_NS5_IJlSB_lEEES1L_NS1G_6thread17LinearCombinationISJ_Li1EffLNS1M_9ScaleType4KindE0ELNS_15FloatRoundStyleE2ESJ_EENS1_15EpilogueDefaultEEEEEvvEEEEvNT_6ParamsE,"ax",@progbits
	.align	128
.text._ZN7cutlass13device_kernelINS_4gemm6kernel13GemmUniversalIN4cute5tupleIJiiiiEEENS1_10collective13CollectiveMmaINS1_34MainloopSm90TmaGmmaWarpSpecializedILi6ENS5_IJNS4_1CILi1EEENSA_ILi8EEESB_EEENS1_35KernelTmaWarpSpecializedCooperativeEEENS5_IJNSA_ILi128EEESG_NSA_ILi64EEEEEENS_6half_tENS5_IJSB_llEEESJ_SK_NS4_8TiledMMAINS4_8MMA_AtomIJNS4_4SM904GMMA26MMA_64x128x16_F32F16F16_SSILNSO_5MajorE1ELSQ_1ELNSO_7ScaleInE1ELSR_1EEEEEENS4_6LayoutINS5_IJNSA_ILi2EEESB_SB_EEENS5_IJSB_NSA_ILi0EEESX_EEEEENS5_IJNS4_10UnderscoreES10_S10_EEEEENS4_23SM90_TMA_LOAD_MULTICASTENS4_14ComposedLayoutINS4_7SwizzleILi3ELi4ELi3EEENS4_18smem_ptr_flag_bitsILi16EEENSU_INS5_IJSH_SC_EEENS5_IJSB_SH_EEEEEEEvNS4_8identityENS4_13SM90_TMA_LOADES1C_vS1D_EENS_8epilogue10collective6detail29Sm90TmaWarpSpecializedAdapterINS1H_15DefaultEpilogueISJ_NS5_IJlSB_lEEES1L_NS1G_6thread17LinearCombinationISJ_Li1EffLNS1M_9ScaleType4KindE0ELNS_15FloatRoundStyleE2ESJ_EENS1_15EpilogueDefaultEEEEEvvEEEEvNT_6ParamsE:
        .type           _ZN7cutlass13device_kernelINS_4gemm6kernel13GemmUniversalIN4cute5tupleIJiiiiEEENS1_10collective13CollectiveMmaINS1_34MainloopSm90TmaGmmaWarpSpecializedILi6ENS5_IJNS4_1CILi1EEENSA_ILi8EEESB_EEENS1_35KernelTmaWarpSpecializedCooperativeEEENS5_IJNSA_ILi128EEESG_NSA_ILi64EEEEEENS_6half_tENS5_IJSB_llEEESJ_SK_NS4_8TiledMMAINS4_8MMA_AtomIJNS4_4SM904GMMA26MMA_64x128x16_F32F16F16_SSILNSO_5MajorE1ELSQ_1ELNSO_7ScaleInE1ELSR_1EEEEEENS4_6LayoutINS5_IJNSA_ILi2EEESB_SB_EEENS5_IJSB_NSA_ILi0EEESX_EEEEENS5_IJNS4_10UnderscoreES10_S10_EEEEENS4_23SM90_TMA_LOAD_MULTICASTENS4_14ComposedLayoutINS4_7SwizzleILi3ELi4ELi3EEENS4_18smem_ptr_flag_bitsILi16EEENSU_INS5_IJSH_SC_EEENS5_IJSB_SH_EEEEEEEvNS4_8identityENS4_13SM90_TMA_LOADES1C_vS1D_EENS_8epilogue10collective6detail29Sm90TmaWarpSpecializedAdapterINS1H_15DefaultEpilogueISJ_NS5_IJlSB_lEEES1L_NS1G_6thread17LinearCombinationISJ_Li1EffLNS1M_9ScaleType4KindE0ELNS_15FloatRoundStyleE2ESJ_EENS1_15EpilogueDefaultEEEEEvvEEEEvNT_6ParamsE,@function
        .size           _ZN7cutlass13device_kernelINS_4gemm6kernel13GemmUniversalIN4cute5tupleIJiiiiEEENS1_10collective13CollectiveMmaINS1_34MainloopSm90TmaGmmaWarpSpecializedILi6ENS5_IJNS4_1CILi1EEENSA_ILi8EEESB_EEENS1_35KernelTmaWarpSpecializedCooperativeEEENS5_IJNSA_ILi128EEESG_NSA_ILi64EEEEEENS_6half_tENS5_IJSB_llEEESJ_SK_NS4_8TiledMMAINS4_8MMA_AtomIJNS4_4SM904GMMA26MMA_64x128x16_F32F16F16_SSILNSO_5MajorE1ELSQ_1ELNSO_7ScaleInE1ELSR_1EEEEEENS4_6LayoutINS5_IJNSA_ILi2EEESB_SB_EEENS5_IJSB_NSA_ILi0EEESX_EEEEENS5_IJNS4_10UnderscoreES10_S10_EEEEENS4_23SM90_TMA_LOAD_MULTICASTENS4_14ComposedLayoutINS4_7SwizzleILi3ELi4ELi3EEENS4_18smem_ptr_flag_bitsILi16EEENSU_INS5_IJSH_SC_EEENS5_IJSB_SH_EEEEEEEvNS4_8identityENS4_13SM90_TMA_LOADES1C_vS1D_EENS_8epilogue10collective6detail29Sm90TmaWarpSpecializedAdapterINS1H_15DefaultEpilogueISJ_NS5_IJlSB_lEEES1L_NS1G_6thread17LinearCombinationISJ_Li1EffLNS1M_9ScaleType4KindE0ELNS_15FloatRoundStyleE2ESJ_EENS1_15EpilogueDefaultEEEEEvvEEEEvNT_6ParamsE,(.L_x_201 - _ZN7cutlass13device_kernelINS_4gemm6kernel13GemmUniversalIN4cute5tupleIJiiiiEEENS1_10collective13CollectiveMmaINS1_34MainloopSm90TmaGmmaWarpSpecializedILi6ENS5_IJNS4_1CILi1EEENSA_ILi8EEESB_EEENS1_35KernelTmaWarpSpecializedCooperativeEEENS5_IJNSA_ILi128EEESG_NSA_ILi64EEEEEENS_6half_tENS5_IJSB_llEEESJ_SK_NS4_8TiledMMAINS4_8MMA_AtomIJNS4_4SM904GMMA26MMA_64x128x16_F32F16F16_SSILNSO_5MajorE1ELSQ_1ELNSO_7ScaleInE1ELSR_1EEEEEENS4_6LayoutINS5_IJNSA_ILi2EEESB_SB_EEENS5_IJSB_NSA_ILi0EEESX_EEEEENS5_IJNS4_10UnderscoreES10_S10_EEEEENS4_23SM90_TMA_LOAD_MULTICASTENS4_14ComposedLayoutINS4_7SwizzleILi3ELi4ELi3EEENS4_18smem_ptr_flag_bitsILi16EEENSU_INS5_IJSH_SC_EEENS5_IJSB_SH_EEEEEEEvNS4_8identityENS4_13SM90_TMA_LOADES1C_vS1D_EENS_8epilogue10collective6detail29Sm90TmaWarpSpecializedAdapterINS1H_15DefaultEpilogueISJ_NS5_IJlSB_lEEES1L_NS1G_6thread17LinearCombinationISJ_Li1EffLNS1M_9ScaleType4KindE0ELNS_15FloatRoundStyleE2ESJ_EENS1_15EpilogueDefaultEEEEEvvEEEEvNT_6ParamsE)
        .other          _ZN7cutlass13device_kernelINS_4gemm6kernel13GemmUniversalIN4cute5tupleIJiiiiEEENS1_10collective13CollectiveMmaINS1_34MainloopSm90TmaGmmaWarpSpecializedILi6ENS5_IJNS4_1CILi1EEENSA_ILi8EEESB_EEENS1_35KernelTmaWarpSpecializedCooperativeEEENS5_IJNSA_ILi128EEESG_NSA_ILi64EEEEEENS_6half_tENS5_IJSB_llEEESJ_SK_NS4_8TiledMMAINS4_8MMA_AtomIJNS4_4SM904GMMA26MMA_64x128x16_F32F16F16_SSILNSO_5MajorE1ELSQ_1ELNSO_7ScaleInE1ELSR_1EEEEEENS4_6LayoutINS5_IJNSA_ILi2EEESB_SB_EEENS5_IJSB_NSA_ILi0EEESX_EEEEENS5_IJNS4_10UnderscoreES10_S10_EEEEENS4_23SM90_TMA_LOAD_MULTICASTENS4_14ComposedLayoutINS4_7SwizzleILi3ELi4ELi3EEENS4_18smem_ptr_flag_bitsILi16EEENSU_INS5_IJSH_SC_EEENS5_IJSB_SH_EEEEEEEvNS4_8identityENS4_13SM90_TMA_LOADES1C_vS1D_EENS_8epilogue10collective6detail29Sm90TmaWarpSpecializedAdapterINS1H_15DefaultEpilogueISJ_NS5_IJlSB_lEEES1L_NS1G_6thread17LinearCombinationISJ_Li1EffLNS1M_9ScaleType4KindE0ELNS_15FloatRoundStyleE2ESJ_EENS1_15EpilogueDefaultEEEEEvvEEEEvNT_6ParamsE,@"STO_CUDA_ENTRY STV_DEFAULT"
_ZN7cutlass13device_kernelINS_4gemm6kernel13GemmUniversalIN4cute5tupleIJiiiiEEENS1_10collective13CollectiveMmaINS1_34MainloopSm90TmaGmmaWarpSpecializedILi6ENS5_IJNS4_1CILi1EEENSA_ILi8EEESB_EEENS1_35KernelTmaWarpSpecializedCooperativeEEENS5_IJNSA_ILi128EEESG_NSA_ILi64EEEEEENS_6half_tENS5_IJSB_llEEESJ_SK_NS4_8TiledMMAINS4_8MMA_AtomIJNS4_4SM904GMMA26MMA_64x128x16_F32F16F16_SSILNSO_5MajorE1ELSQ_1ELNSO_7ScaleInE1ELSR_1EEEEEENS4_6LayoutINS5_IJNSA_ILi2EEESB_SB_EEENS5_IJSB_NSA_ILi0EEESX_EEEEENS5_IJNS4_10UnderscoreES10_S10_EEEEENS4_23SM90_TMA_LOAD_MULTICASTENS4_14ComposedLayoutINS4_7SwizzleILi3ELi4ELi3EEENS4_18smem_ptr_flag_bitsILi16EEENSU_INS5_IJSH_SC_EEENS5_IJSB_SH_EEEEEEEvNS4_8identityENS4_13SM90_TMA_LOADES1C_vS1D_EENS_8epilogue10collective6detail29Sm90TmaWarpSpecializedAdapterINS1H_15DefaultEpilogueISJ_NS5_IJlSB_lEEES1L_NS1G_6thread17LinearCombinationISJ_Li1EffLNS1M_9ScaleType4KindE0ELNS_15FloatRoundStyleE2ESJ_EENS1_15EpilogueDefaultEEEEEvvEEEEvNT_6ParamsE:
[----:B------:R-:W0:Y:S01]  /*0000*/  LDC R1, c[0x0][0x28] ;  /* 0x00000a00ff017b82 */ /* 0x000e220000000800 */
[----:B------:R-:W1:Y:S01]  /*0010*/  S2R R94, SR_TID.X ;  /* 0x00000000005e7919 */ /* 0x000e620000002100 */
[----:B------:R-:W-:Y:S01]  /*0020*/  ELECT P0, URZ, PT ;  /* 0x00000000003f782f */ /* 0x000fe20003800000 */
[----:B------:R-:W-:Y:S01]  /*0030*/  BSSY B0, `(.L_x_0) ;  /* 0x000000f000007945 */ /* 0x000fe20003800000 */
[--C-:B-1----:R-:W-:Y:S02]  /*0040*/  SHF.R.U32.HI R0, RZ, 0x5, R94.reuse ;  /* 0x00000005ff007819 */ /* 0x102fe4000001165e */
[----:B------:R-:W-:-:S03]  /*0050*/  SHF.R.U32.HI R14, RZ, 0x7, R94 ;  /* 0x00000007ff0e7819 */ /* 0x000fc6000001165e */
[----:B------:R-:W1:Y:S04]  /*0060*/  SHFL.IDX PT, R3, R0, RZ, 0x1f ;  /* 0x00001fff00037589 */ /* 0x000e6800000e0000 */
[----:B------:R2:W3:Y:S01]  /*0070*/  SHFL.IDX PT, R2, R14, RZ, 0x1f ;  /* 0x00001fff0e027589 */ /* 0x0004e200000e0000 */
[----:B-1----:R-:W-:-:S13]  /*0080*/  ISETP.NE.OR P0, PT, R3, RZ, !P0 ;  /* 0x000000ff0300720c */ /* 0x002fda0004705670 */
[----:B0-23--:R-:W-:Y:S05]  /*0090*/  @P0 BRA `(.L_x_1) ;  /* 0x0000000000200947 */ /* 0x00dfea0003800000 */
[----:B------:R-:W-:Y:S02]  /*00a0*/  ULDC.64 UR4, c[0x0][0x198] ;  /* 0x0000660000047ab9 */ /* 0x000fe40000000a00 */
[----:B------:R-:W-:Y:S02]  /*00b0*/  UIADD3 UR6, UP0, UR4, 0xf0, URZ ;  /* 0x000000f004067890 */ /* 0x000fe4000ff1e03f */
[----:B------:R-:W-:Y:S02]  /*00c0*/  UIADD3 UR4, UP1, UR4, 0x1f0, URZ ;  /* 0x000001f004047890 */ /* 0x000fe4000ff3e03f */
[----:B------:R-:W-:Y:S02]  /*00d0*/  UIADD3.X UR7, URZ, UR5, URZ, UP0, !UPT ;  /* 0x000000053f077290 */ /* 0x000fe400087fe43f */
[----:B------:R-:W-:-:S07]  /*00e0*/  UIADD3.X UR5, URZ, UR5, URZ, UP1, !UPT ;  /* 0x000000053f057290 */ /* 0x000fce0008ffe43f */
[----:B------:R0:W-:Y:S02]  /*00f0*/  UTMACCTL.PF [UR6] ;  /* 0x00000000060079b9 */ /* 0x0001e40008040000 */
[----:B------:R0:W-:Y:S02]  /*0100*/  UTMACCTL.PF [UR4] ;  /* 0x00000000040079b9 */ /* 0x0001e40008040000 */
[----:B0-----:R-:W-:Y:S01]  /*0110*/  NOP ;  /* 0x0000000000007918 */ /* 0x001fe20000000000 */
.L_x_1:
[----:B------:R-:W-:Y:S05]  /*0120*/  BSYNC B0 ;  /* 0x0000000000007941 */ /* 0x000fea0003800000 */
.L_x_0:
[----:B------:R-:W0:Y:S02]  /*0130*/  SHFL.IDX PT, R5, R0, RZ, 0x1f ;  /* 0x00001fff00057589 */ /* 0x000e2400000e0000 */
[----:B0-----:R-:W-:-:S13]  /*0140*/  ISETP.NE.AND P0, PT, R5, RZ, PT ;  /* 0x000000ff0500720c */ /* 0x001fda0003f05270 */
[----:B------:R-:W-:Y:S05]  /*0150*/  @P0 BRA `(.L_x_2) ;  /* 0x0000000000680947 */ /* 0x000fea0003800000 */
[----:B------:R-:W0:Y:S01]  /*0160*/  S2UR UR8, SR_CgaCtaId ;  /* 0x00000000000879c3 */ /* 0x000e220000008800 */
[----:B------:R-:W-:Y:S01]  /*0170*/  UMOV UR4, 0x400 ;  /* 0x0000040000047882 */ /* 0x000fe20000000000 */
[----:B------:R-:W-:Y:S01]  /*0180*/  UMOV UR5, 0x1 ;  /* 0x0000000100057882 */ /* 0x000fe20000000000 */
[----:B------:R-:W-:Y:S01]  /*0190*/  UMOV UR6, 0x10 ;  /* 0x0000001000067882 */ /* 0x000fe20000000000 */
[----:B------:R-:W-:Y:S01]  /*01a0*/  ELECT P0, URZ, PT ;  /* 0x00000000003f782f */ /* 0x000fe20003800000 */
[----:B------:R-:W-:-:S04]  /*01b0*/  UIADD3 UR6, -UR6, 0x100000, URZ ;  /* 0x0010000006067890 */ /* 0x000fc8000fffe13f */
[----:B------:R-:W-:Y:S02]  /*01c0*/  USHF.L.U32 UR7, UR6, 0xb, URZ ;  /* 0x0000000b06077899 */ /* 0x000fe4000800063f */
[----:B------:R-:W-:Y:S02]  /*01d0*/  USHF.L.U32 UR6, UR6, 0x1, URZ ;  /* 0x0000000106067899 */ /* 0x000fe4000800063f */
[----:B0-----:R-:W-:Y:S02]  /*01e0*/  ULEA UR8, UR8, UR4, 0x18 ;  /* 0x0000000408087291 */ /* 0x001fe4000f8ec03f */
[----:B------:R-:W-:-:S04]  /*01f0*/  UIADD3 UR4, -UR5, 0x100000, URZ ;  /* 0x0010000005047890 */ /* 0x000fc8000fffe13f */
[----:B------:R-:W-:Y:S02]  /*0200*/  USHF.L.U32 UR5, UR4, 0xb, URZ ;  /* 0x0000000b04057899 */ /* 0x000fe4000800063f */
[----:B------:R-:W-:Y:S01]  /*0210*/  USHF.L.U32 UR4, UR4, 0x1, URZ ;  /* 0x0000000104047899 */ /* 0x000fe2000800063f */
[----:B------:R-:W0:Y:S11]  /*0220*/  FENCE.VIEW.ASYNC.S ;  /* 0x00000000000073c6 */ /* 0x000e360000000000 */
[----:B0-----:R0:W1:Y:S01]  /*0230*/  SYNCS.EXCH.64 URZ, [UR8], UR4 ;  /* 0x00000004083f75b2 */ /* 0x0010620008000100 */
[----:B------:R0:W2:Y:S01]  /*0240*/  SYNCS.EXCH.64 URZ, [UR8+0x30], UR6 ;  /* 0x00003006083f75b2 */ /* 0x0000a20008000100 */
[----:B------:R0:W3:Y:S01]  /*0250*/  SYNCS.EXCH.64 URZ, [UR8+0x8], UR4 ;  /* 0x00000804083f75b2 */ /* 0x0000e20008000100 */
[----:B------:R0:W4:Y:S01]  /*0260*/  SYNCS.EXCH.64 URZ, [UR8+0x38], UR6 ;  /* 0x00003806083f75b2 */ /* 0x0001220008000100 */
[----:B------:R0:W0:Y:S01]  /*0270*/  SYNCS.EXCH.64 URZ, [UR8+0x10], UR4 ;  /* 0x00001004083f75b2 */ /* 0x0000220008000100 */
[----:B------:R0:W0:Y:S01]  /*0280*/  SYNCS.EXCH.64 URZ, [UR8+0x40], UR6 ;  /* 0x00004006083f75b2 */ /* 0x0000220008000100 */
[----:B------:R0:W0:Y:S01]  /*0290*/  SYNCS.EXCH.64 URZ, [UR8+0x18], UR4 ;  /* 0x00001804083f75b2 */ /* 0x0000220008000100 */
[----:B------:R0:W0:Y:S01]  /*02a0*/  SYNCS.EXCH.64 URZ, [UR8+0x48], UR6 ;  /* 0x00004806083f75b2 */ /* 0x0000220008000100 */
[----:B------:R0:W0:Y:S01]  /*02b0*/  SYNCS.EXCH.64 URZ, [UR8+0x20], UR4 ;  /* 0x00002004083f75b2 */ /* 0x0000220008000100 */
[----:B------:R0:W0:Y:S01]  /*02c0*/  SYNCS.EXCH.64 URZ, [UR8+0x50], UR6 ;  /* 0x00005006083f75b2 */ /* 0x0000220008000100 */
[----:B------:R0:W0:Y:S01]  /*02d0*/  SYNCS.EXCH.64 URZ, [UR8+0x28], UR4 ;  /* 0x00002804083f75b2 */ /* 0x0000220008000100 */
[----:B------:R0:W0:Y:S01]  /*02e0*/  SYNCS.EXCH.64 URZ, [UR8+0x58], UR6 ;  /* 0x00005806083f75b2 */ /* 0x0000220008000100 */
[----:B------:R-:W-:Y:S01]  /*02f0*/  NOP ;  /* 0x0000000000007918 */ /* 0x000fe20000000000 */
.L_x_2:
[----:B------:R-:W5:Y:S01]  /*0300*/  SHFL.IDX PT, R0, R0, RZ, 0x1f ;  /* 0x00001fff00007589 */ /* 0x000f6200000e0000 */
[----:B------:R-:W-:Y:S01]  /*0310*/  SHF.R.S32.HI R7, RZ, 0x1f, R94 ;  /* 0x0000001fff077819 */ /* 0x000fe2000001145e */
[----:B0-----:R-:W0:Y:S01]  /*0320*/  S2UR UR8, SR_CTAID.X ;  /* 0x00000000000879c3 */ /* 0x001e220000002500 */
[----:B------:R-:W-:Y:S01]  /*0330*/  ELECT P0, URZ, PT ;  /* 0x00000000003f782f */ /* 0x000fe20003800000 */
[----:B------:R-:W1:Y:S01]  /*0340*/  S2R R4, SR_CTAID.Y ;  /* 0x0000000000047919 */ /* 0x000e620000002600 */
[----:B------:R-:W-:Y:S01]  /*0350*/  LEA.HI R7, R7, R94, RZ, 0x7 ;  /* 0x0000005e07077211 */ /* 0x000fe200078f38ff */
[----:B------:R-:W-:Y:S01]  /*0360*/  ULDC UR4, c[0x0][0x154] ;  /* 0x0000550000047ab9 */ /* 0x000fe20000000800 */
[----:B------:R-:W-:Y:S01]  /*0370*/  SHF.R.S32.HI R8, RZ, 0x1f, R5 ;  /* 0x0000001fff087819 */ /* 0x000fe20000011405 */
[----:B------:R-:W-:Y:S01]  /*0380*/  NOP ;  /* 0x0000000000007918 */ /* 0x000fe20000000000 */
[----:B------:R-:W-:Y:S01]  /*0390*/  LOP3.LUT R7, R7, 0xffffff80, RZ, 0xc0, !PT ;  /* 0xffffff8007077812 */ /* 0x000fe200078ec0ff */
[----:B------:R-:W2:Y:S01]  /*03a0*/  LDC R13, c[0x0][0x140] ;  /* 0x00005000ff0d7b82 */ /* 0x000ea20000000800 */
[----:B------:R-:W-:Y:S01]  /*03b0*/  LEA.HI R8, R8, R5, RZ, 0x2 ;  /* 0x0000000508087211 */ /* 0x000fe200078f10ff */
[----:B------:R-:W-:-:S02]  /*03c0*/  NOP ;  /* 0x0000000000007918 */ /* 0x000fc40000000000 */
[----:B------:R-:W-:Y:S01]  /*03d0*/  IMAD.IADD R6, R94, 0x1, -R7 ;  /* 0x000000015e067824 */ /* 0x000fe200078e0a07 */
[----:B------:R-:W-:-:S03]  /*03e0*/  LOP3.LUT R10, R8, 0x3ffffffc, RZ, 0xc0, !PT ;  /* 0x3ffffffc080a7812 */ /* 0x000fc600078ec0ff */
[----:B------:R-:W3:Y:S01]  /*03f0*/  LDC R11, c[0x0][0x144] ;  /* 0x00005100ff0b7b82 */ /* 0x000ee20000000800 */
[----:B------:R-:W-:Y:S02]  /*0400*/  SHF.R.S32.HI R7, RZ, 0x1f, R6 ;  /* 0x0000001fff077819 */ /* 0x000fe40000011406 */
[----:B------:R-:W-:Y:S02]  /*0410*/  LOP3.LUT P2, RZ, R6, 0x7, RZ, 0xc0, !PT ;  /* 0x0000000706ff7812 */ /* 0x000fe4000784c0ff */
[----:B------:R-:W-:Y:S02]  /*0420*/  LEA.HI R7, R7, R6, RZ, 0x3 ;  /* 0x0000000607077211 */ /* 0x000fe400078f18ff */
[----:B-----5:R-:W-:Y:S02]  /*0430*/  ISETP.NE.OR P0, PT, R0, RZ, !P0 ;  /* 0x000000ff0000720c */ /* 0x020fe40004705670 */
[--C-:B------:R-:W-:Y:S02]  /*0440*/  SHF.R.S32.HI R0, RZ, 0x3, R7.reuse ;  /* 0x00000003ff007819 */ /* 0x100fe40000011407 */
[----:B------:R-:W-:-:S04]  /*0450*/  SHF.R.S32.HI R7, RZ, 0x1f, R7 ;  /* 0x0000001fff077819 */ /* 0x000fc80000011407 */
[----:B------:R-:W-:Y:S02]  /*0460*/  LEA.HI R7, R7, R0, RZ, 0x2 ;  /* 0x0000000007077211 */ /* 0x000fe400078f10ff */
[----:B--2---:R-:W-:Y:S02]  /*0470*/  ISETP.EQ.U32.AND P3, PT, R13, 0x1, PT ;  /* 0x000000010d00780c */ /* 0x004fe40003f62070 */
[----:B-1----:R-:W-:Y:S01]  /*0480*/  I2FP.F32.U32 R9, R4 ;  /* 0x0000000400097245 */ /* 0x002fe20000201000 */
[----:B------:R-:W-:Y:S01]  /*0490*/  VOTEU.ALL UP0, P0 ;  /* 0x00000000003f7886 */ /* 0x000fe20000000000 */
[----:B------:R-:W-:Y:S01]  /*04a0*/  LOP3.LUT R7, R7, 0xfffffffc, RZ, 0xc0, !PT ;  /* 0xfffffffc07077812 */ /* 0x000fe200078ec0ff */
[----:B------:R-:W-:Y:S02]  /*04b0*/  VOTEU.ALL UP1, P0 ;  /* 0x00000000003f7886 */ /* 0x000fe40000020000 */
[----:B------:R-:W-:Y:S01]  /*04c0*/  FMUL R12, R9, UR4 ;  /* 0x00000004090c7c20 */ /* 0x000fe20008400000 */
[----:B------:R-:W-:Y:S01]  /*04d0*/  IMAD.IADD R9, R5, 0x1, -R10 ;  /* 0x0000000105097824 */ /* 0x000fe200078e0a0a */
[----:B0-----:R-:W-:Y:S01]  /*04e0*/  I2FP.F32.U32 R10, UR8 ;  /* 0x00000008000a7c45 */ /* 0x001fe20008201000 */
[----:B------:R-:W-:Y:S01]  /*04f0*/  IMAD.IADD R8, R0, 0x1, -R7 ;  /* 0x0000000100087824 */ /* 0x000fe200078e0a07 */
[----:B------:R-:W0:Y:S01]  /*0500*/  @!UP0 S2UR UR7, SR_CgaCtaId ;  /* 0x00000000000789c3 */ /* 0x000e220000008800 */
[----:B------:R-:W-:Y:S01]  /*0510*/  ULDC UR4, c[0x0][0x150] ;  /* 0x0000540000047ab9 */ /* 0x000fe20000000800 */
[----:B------:R-:W1:Y:S01]  /*0520*/  F2I.U32.TRUNC.NTZ R12, R12 ;  /* 0x0000000c000c7305 */ /* 0x000e62000020f000 */
[----:B------:R-:W-:Y:S01]  /*0530*/  FMUL R10, R10, UR4 ;  /* 0x000000040a0a7c20 */ /* 0x000fe20008400000 */
[----:B------:R-:W-:Y:S01]  /*0540*/  SHF.R.S32.HI R0, RZ, 0x1f, R3 ;  /* 0x0000001fff007819 */ /* 0x000fe20000011403 */
[----:B------:R-:W-:Y:S01]  /*0550*/  IMAD R8, R9, 0x4, R8 ;  /* 0x0000000409087824 */ /* 0x000fe200078e0208 */
[----:B------:R-:W-:Y:S01]  /*0560*/  UMOV UR4, 0x20 ;  /* 0x0000002000047882 */ /* 0x000fe20000000000 */
[----:B------:R-:W-:Y:S01]  /*0570*/  @!UP0 UMOV UR6, 0x400 ;  /* 0x0000040000068882 */ /* 0x000fe20000000000 */
[----:B------:R-:W2:Y:S01]  /*0580*/  LDC R7, c[0x0][0x148] ;  /* 0x00005200ff077b82 */ /* 0x000ea20000000800 */
[----:B------:R-:W-:Y:S01]  /*0590*/  LEA.HI R0, R0, R3, RZ, 0x2 ;  /* 0x0000000300007211 */ /* 0x000fe200078f10ff */
[----:B------:R-:W5:Y:S01]  /*05a0*/  F2I.U32.TRUNC.NTZ R10, R10 ;  /* 0x0000000a000a7305 */ /* 0x000f62000020f000 */
[----:B------:R-:W-:Y:S01]  /*05b0*/  IMAD.SHL.U32 R19, R8, 0x4, RZ ;  /* 0x0000000408137824 */ /* 0x000fe200078e00ff */
[----:B------:R-:W-:-:S04]  /*05c0*/  @!UP0 UIADD3 UR4, -UR4, 0x100000, URZ ;  /* 0x0010000004048890 */ /* 0x000fc8000fffe13f */
[----:B------:R-:W-:Y:S02]  /*05d0*/  @!UP0 USHF.L.U32 UR5, UR4, 0xb, URZ ;  /* 0x0000000b04058899 */ /* 0x000fe4000800063f */
[----:B------:R-:W-:Y:S01]  /*05e0*/  @!UP0 USHF.L.U32 UR4, UR4, 0x1, URZ ;  /* 0x0000000104048899 */ /* 0x000fe2000800063f */
[----:B------:R-:W-:Y:S02]  /*05f0*/  LOP3.LUT R0, R0, 0xfffffffc, RZ, 0xc0, !PT ;  /* 0xfffffffc00007812 */ /* 0x000fe400078ec0ff */
[----:B------:R-:W-:Y:S01]  /*0600*/  LOP3.LUT R19, R8, 0xc, R19, 0x78, !PT ;  /* 0x0000000c08137812 */ /* 0x000fe200078e7813 */
[----:B-1----:R-:W-:Y:S02]  /*0610*/  IMAD.MOV R21, RZ, RZ, -R12 ;  /* 0x000000ffff157224 */ /* 0x002fe400078e0a0c */
[----:B------:R-:W-:Y:S01]  /*0620*/  IMAD.IADD R3, R3, 0x1, -R0 ;  /* 0x0000000103037824 */ /* 0x000fe200078e0a00 */
[----:B0-----:R-:W-:Y:S01]  /*0630*/  @!UP0 ULEA UR6, UR7, UR6, 0x18 ;  /* 0x0000000607068291 */ /* 0x001fe2000f8ec03f */
[----:B-----5:R-:W-:-:S03]  /*0640*/  IMAD.MOV R10, RZ, RZ, -R10 ;  /* 0x000000ffff0a7224 */ /* 0x020fc600078e0a0a */
[----:B------:R-:W-:Y:S01]  /*0650*/  ISETP.NE.AND P1, PT, R3, 0x3, PT ;  /* 0x000000030300780c */ /* 0x000fe20003f25270 */
[----:B------:R-:W-:Y:S01]  /*0660*/  VOTEU.ALL UP0, P0 ;  /* 0x00000000003f7886 */ /* 0x000fe20000000000 */
[----:B------:R-:W-:Y:S01]  /*0670*/  ISETP.LT.U32.AND P0, PT, R19, 0x8, !P2 ;  /* 0x000000081300780c */ /* 0x000fe20005701070 */
[----:B---3--:R-:W-:Y:S01]  /*0680*/  IMAD R6, R11, R10, UR8 ;  /* 0x000000080b067e24 */ /* 0x008fe2000f8e020a */
[----:B------:R-:W-:Y:S01]  /*0690*/  ISETP.EQ.OR P1, PT, R3, RZ, !P1 ;  /* 0x000000ff0300720c */ /* 0x000fe20004f22670 */
[C---:B------:R-:W-:Y:S01]  /*06a0*/  VIADD R10, R2.reuse, 0xffffffff ;  /* 0xffffffff020a7836 */ /* 0x040fe20000000000 */
[C---:B------:R-:W-:Y:S01]  /*06b0*/  ISETP.NE.AND P2, PT, R2.reuse, RZ, PT ;  /* 0x000000ff0200720c */ /* 0x040fe20003f45270 */
[----:B--2---:R-:W-:Y:S01]  /*06c0*/  IMAD R0, R7, R21, R4 ;  /* 0x0000001507007224 */ /* 0x004fe200078e0204 */
[----:B------:R-:W-:Y:S01]  /*06d0*/  ISETP.EQ.AND P1, PT, R2, RZ, P1 ;  /* 0x000000ff0200720c */ /* 0x000fe20000f22270 */
[----:B------:R-:W0:Y:S02]  /*06e0*/  FENCE.VIEW.ASYNC.S ;  /* 0x00000000000073c6 */ /* 0x000e240000000000 */
[----:B0-----:R0:W1:Y:S01]  /*06f0*/  @!UP0 SYNCS.EXCH.64 URZ, [UR6+0x70], UR4 ;  /* 0x00007004063f85b2 */ /* 0x0010620008000100 */
[----:B------:R-:W-:-:S02]  /*0700*/  ISETP.GE.U32.AND P5, PT, R10, 0x2, PT ;  /* 0x000000020a00780c */ /* 0x000fc40003fa6070 */
[----:B------:R-:W-:Y:S02]  /*0710*/  ISETP.NE.AND P4, PT, R0, R19, PT ;  /* 0x000000130000720c */ /* 0x000fe40003f85270 */
[----:B------:R-:W-:Y:S02]  /*0720*/  SEL R18, RZ, 0x1, !P1 ;  /* 0x00000001ff127807 */ /* 0x000fe40004800000 */
[----:B------:R-:W-:Y:S02]  /*0730*/  ISETP.EQ.OR P4, PT, R6, RZ, !P4 ;  /* 0x000000ff0600720c */ /* 0x000fe40006782670 */
[----:B------:R-:W-:Y:S02]  /*0740*/  LOP3.LUT R0, R94, 0x7f, RZ, 0xc0, !PT ;  /* 0x0000007f5e007812 */ /* 0x000fe400078ec0ff */
[----:B------:R-:W-:Y:S02]  /*0750*/  PLOP3.LUT P0, PT, P0, P4, PT, 0x80, 0x0 ;  /* 0x000000000000781c */ /* 0x000fe40000709070 */
[----:B------:R-:W-:-:S02]  /*0760*/  SEL R18, R18, 0x2, P5 ;  /* 0x0000000212127807 */ /* 0x000fc40002800000 */
[----:B------:R-:W-:Y:S01]  /*0770*/  P2R R102, PR, RZ, 0x1 ;  /* 0x00000001ff667803 */ /* 0x000fe20000000000 */
[----:B------:R0:W2:Y:S01]  /*0780*/  @!UP1 SYNCS.EXCH.64 URZ, [UR6+0x78], UR4 ;  /* 0x00007804063f95b2 */ /* 0x0000a20008000100 */
[----:B------:R-:W-:Y:S01]  /*0790*/  NOP ;  /* 0x0000000000007918 */ /* 0x000fe20000000000 */
[----:B------:R-:W-:Y:S06]  /*07a0*/  @!P3 BRA `(.L_x_3) ;  /* 0x000000000008b947 */ /* 0x000fec0003800000 */
[----:B-12-4-:R-:W-:Y:S01]  /*07b0*/  UCGABAR_ARV ;  /* 0x00000000000079c7 */ /* 0x016fe20008000000 */
[----:B------:R-:W-:Y:S05]  /*07c0*/  BRA `(.L_x_4) ;  /* 0x0000000000047947 */ /* 0x000fea0003800000 */
.L_x_3:
[----:B-12-4-:R-:W-:Y:S01]  /*07d0*/  NOP ;  /* 0x0000000000007918 */ /* 0x016fe20000000000 */
.L_x_4:
[----:B------:R-:W1:Y:S01]  /*07e0*/  LDC R2, c[0x0][0x65c] ;  /* 0x00019700ff027b82 */ /* 0x000e620000000800 */
[----:B------:R-:W-:Y:S02]  /*07f0*/  IMAD.U32 R8, RZ, RZ, UR8 ;  /* 0x00000008ff087e24 */ /* 0x000fe4000f8e00ff */
[----:B------:R-:W-:Y:S01]  /*0800*/  IMAD.MOV.U32 R9, RZ, RZ, RZ ;  /* 0x000000ffff097224 */ /* 0x000fe200078e00ff */
[----:B-1----:R-:W-:-:S04]  /*0810*/  ISETP.NE.AND P1, PT, R2, 0x1, PT ;  /* 0x000000010200780c */ /* 0x002fc80003f25270 */
[----:B------:R-:W-:-:S09]  /*0820*/  P2R R5, PR, RZ, 0x2 ;  /* 0x00000002ff057803 */ /* 0x000fd20000000000 */
[----:B------:R-:W1:Y:S01]  /*0830*/  @P1 LDC R17, c[0x0][0x10] ;  /* 0x00000400ff111b82 */ /* 0x000e620000000800 */
[----:B------:R-:W-:Y:S02]  /*0840*/  @P1 IMAD.MOV.U32 R5, RZ, RZ, RZ ;  /* 0x000000ffff051224 */ /* 0x000fe400078e00ff */
[----:B------:R-:W-:-:S05]  /*0850*/  @P1 IMAD.MOV.U32 R13, RZ, RZ, RZ ;  /* 0x000000ffff0d1224 */ /* 0x000fca00078e00ff */
[----:B------:R-:W2:Y:S01]  /*0860*/  @!P1 LDC R11, c[0x0][0xc] ;  /* 0x00000300ff0b9b82 */ /* 0x000ea20000000800 */
[----:B0-----:R-:W-:Y:S01]  /*0870*/  ULDC UR4, c[0x0][0xc] ;  /* 0x0000030000047ab9 */ /* 0x001fe20000000800 */
[----:B------:R-:W-:Y:S01]  /*0880*/  ULDC UR5, c[0x0][0x10] ;  /* 0x0000040000057ab9 */ /* 0x000fe20000000800 */
[----:B------:R-:W-:Y:S01]  /*0890*/  ULDC UR6, c[0x0][0x14] ;  /* 0x0000050000067ab9 */ /* 0x000fe20000000800 */
[----:B------:R-:W-:-:S04]  /*08a0*/  UIMAD.WIDE.U32 UR4, UR4, UR5, URZ ;  /* 0x00000005040472a5 */ /* 0x000fc8000f8e003f */
[----:B------:R-:W-:Y:S02]  /*08b0*/  UIMAD.WIDE.U32 UR38, UR4, UR6, URZ ;  /* 0x00000006042672a5 */ /* 0x000fe4000f8e003f */
[----:B------:R-:W-:-:S04]  /*08c0*/  UIMAD UR41, UR5, UR6, URZ ;  /* 0x00000006052972a4 */ /* 0x000fc8000f8e023f */
[----:B------:R-:W-:Y:S01]  /*08d0*/  UIADD3 UR41, UR39, UR41, URZ ;  /* 0x0000002927297290 */ /* 0x000fe2000fffe03f */
[----:B-1----:R-:W-:-:S04]  /*08e0*/  @P1 IMAD.WIDE.U32 R16, R17, UR8, R4 ;  /* 0x0000000811101c25 */ /* 0x002fc8000f8e0004 */
[----:B------:R-:W-:Y:S02]  /*08f0*/  @P1 IMAD.IADD R17, R17, 0x1, R13 ;  /* 0x0000000111111824 */ /* 0x000fe400078e020d */
[----:B--2---:R-:W-:-:S04]  /*0900*/  @!P1 IMAD.WIDE.U32 R8, R4, R11, R8 ;  /* 0x0000000b04089225 */ /* 0x004fc800078e0008 */
[----:B------:R-:W-:Y:S02]  /*0910*/  @!P1 IMAD.MOV.U32 R16, RZ, RZ, R8 ;  /* 0x000000ffff109224 */ /* 0x000fe400078e0008 */
[----:B------:R-:W-:Y:S01]  /*0920*/  @!P1 IMAD.MOV.U32 R17, RZ, RZ, R9 ;  /* 0x000000ffff119224 */ /* 0x000fe200078e0009 */
[----:B------:R-:W-:Y:S06]  /*0930*/  @!P3 BRA `(.L_x_5) ;  /* 0x00000000000cb947 */ /* 0x000fec0003800000 */
[----:B------:R-:W-:Y:S01]  /*0940*/  UCGABAR_WAIT ;  /* 0x0000000000007dc7 */ /* 0x000fe20008000000 */
[----:B------:R-:W-:Y:S01]  /*0950*/  CCTL.IVALL ;  /* 0x00000000ff00798f */ /* 0x000fe20002000000 */
[----:B------:R-:W-:Y:S05]  /*0960*/  BRA `(.L_x_6) ;  /* 0x0000000000047947 */ /* 0x000fea0003800000 */
.L_x_5:
[----:B------:R-:W-:Y:S06]  /*0970*/  BAR.SYNC.DEFER_BLOCKING 0x0 ;  /* 0x0000000000007b1d */ /* 0x000fec0000010000 */
.L_x_6:
[----:B------:R-:W-:Y:S05]  /*0980*/  @!P2 BRA `(.L_x_7) ;  /* 0x0000005c008ca947 */ /* 0x000fea0003800000 */
[----:B------:R-:W-:-:S13]  /*0990*/  ISETP.GT.U32.AND P0, PT, R10, 0x1, PT ;  /* 0x000000010a00780c */ /* 0x000fda0003f04070 */
[----:B------:R-:W-:Y:S05]  /*09a0*/  @P0 EXIT ;  /* 0x000000000000094d */ /* 0x000fea0003800000 */
[----:B------:R-:W-:Y:S01]  /*09b0*/  ULDC.64 UR4, c[0x0][0x650] ;  /* 0x0001940000047ab9 */ /* 0x000fe20000000a00 */
[----:B------:R-:W-:Y:S01]  /*09c0*/  PRMT R3, RZ, 0x7610, R3 ;  /* 0x00007610ff037816 */ /* 0x000fe20000000003 */
[----:B------:R-:W-:Y:S01]  /*09d0*/  IMAD.MOV.U32 R101, RZ, RZ, -0x1 ;  /* 0xffffffffff657424 */ /* 0x000fe200078e00ff */
[----:B------:R-:W-:Y:S01]  /*09e0*/  ISETP.GE.U32.AND P0, PT, R16, UR4, PT ;  /* 0x0000000410007c0c */ /* 0x000fe2000bf06070 */
[----:B------:R-:W-:Y:S02]  /*09f0*/  IMAD.MOV.U32 R100, RZ, RZ, -0x1 ;  /* 0xffffffffff647424 */ /* 0x000fe400078e00ff */
[----:B------:R-:W-:Y:S01]  /*0a00*/  IMAD.MOV.U32 R99, RZ, RZ, -0x1 ;  /* 0xffffffffff637424 */ /* 0x000fe200078e00ff */
[----:B------:R-:W-:-:S13]  /*0a10*/  ISETP.GE.U32.AND.EX P0, PT, R17, UR5, PT, P0 ;  /* 0x0000000511007c0c */ /* 0x000fda000bf06100 */
[----:B------:R-:W-:Y:S05]  /*0a20*/  @P0 BRA `(.L_x_8) ;  /* 0x0000000400280947 */ /* 0x000fea0003800000 */
[----:B------:R-:W0:Y:S01]  /*0a30*/  LDC.64 R22, c[0x0][0x628] ;  /* 0x00018a00ff167b82 */ /* 0x000e220000000a00 */
[----:B------:R-:W-:Y:S02]  /*0a40*/  IMAD.MOV.U32 R8, RZ, RZ, R16 ;  /* 0x000000ffff087224 */ /* 0x000fe400078e0010 */
[----:B------:R-:W-:-:S05]  /*0a50*/  IMAD.MOV.U32 R9, RZ, RZ, R17 ;  /* 0x000000ffff097224 */ /* 0x000fca00078e0011 */
[----:B------:R-:W1:Y:S08]  /*0a60*/  LDC R20, c[0x0][0x630] ;  /* 0x00018c00ff147b82 */ /* 0x000e700000000800 */
[----:B------:R-:W2:Y:S01]  /*0a70*/  LDC.64 R24, c[0x0][0x620] ;  /* 0x00018800ff187b82 */ /* 0x000ea20000000a00 */
[----:B0-----:R-:W-:-:S04]  /*0a80*/  ISETP.NE.U32.AND P0, PT, R22, RZ, PT ;  /* 0x000000ff1600720c */ /* 0x001fc80003f05070 */
[----:B------:R-:W-:-:S13]  /*0a90*/  ISETP.NE.AND.EX P0, PT, R23, RZ, PT, P0 ;  /* 0x000000ff1700720c */ /* 0x000fda0003f05300 */
[----:B-12---:R-:W-:Y:S05]  /*0aa0*/  @!P0 BRA `(.L_x_9) ;  /* 0x0000000000288947 */ /* 0x006fea0003800000 */
[----:B------:R-:W0:Y:S02]  /*0ab0*/  LDC R3, c[0x0][0x634] ;  /* 0x00018d00ff037b82 */ /* 0x000e240000000800 */
[----:B0-----:R-:W-:-:S05]  /*0ac0*/  IADD3 R3, P0, R16, R3, RZ ;  /* 0x0000000310037210 */ /* 0x001fca0007f1e0ff */
[----:B------:R-:W-:-:S04]  /*0ad0*/  IMAD.X R15, RZ, RZ, R17, P0 ;  /* 0x000000ffff0f7224 */ /* 0x000fc800000e0611 */
[----:B------:R-:W-:-:S04]  /*0ae0*/  IMAD.WIDE.U32 R8, R15, R22, RZ ;  /* 0x000000160f087225 */ /* 0x000fc800078e00ff */
[----:B------:R-:W-:-:S04]  /*0af0*/  IMAD.WIDE.U32 R10, P0, R3, R23, R8 ;  /* 0x00000017030a7225 */ /* 0x000fc80007800008 */
[----:B------:R-:W-:-:S04]  /*0b00*/  IMAD.WIDE.U32 R8, R3, R22, RZ ;  /* 0x0000001603087225 */ /* 0x000fc800078e00ff */
[----:B------:R-:W-:Y:S01]  /*0b10*/  IMAD.X R13, RZ, RZ, RZ, P0 ;  /* 0x000000ffff0d7224 */ /* 0x000fe200000e06ff */
[----:B------:R-:W-:Y:S01]  /*0b20*/  IADD3 RZ, P0, R9, R10, RZ ;  /* 0x0000000a09ff7210 */ /* 0x000fe20007f1e0ff */
[----:B------:R-:W-:-:S04]  /*0b30*/  IMAD.MOV.U32 R12, RZ, RZ, R11 ;  /* 0x000000ffff0c7224 */ /* 0x000fc800078e000b */
[----:B------:R-:W-:-:S08]  /*0b40*/  IMAD.WIDE.U32.X R8, R15, R23, R12, P0 ;  /* 0x000000170f087225 */ /* 0x000fd000000e040c */
.L_x_9:
[----:B------:R-:W0:Y:S01]  /*0b50*/  LDC.64 R28, c[0x0][0x640] ;  /* 0x00019000ff1c7b82 */ /* 0x000e220000000a00 */
[-CC-:B------:R-:W-:Y:S01]  /*0b60*/  SHF.R.U64 R99, R8, R20.reuse, R9.reuse ;  /* 0x0000001408637219 */ /* 0x180fe20000001209 */
[----:B------:R-:W-:Y:S01]  /*0b70*/  IMAD R27, R7, R21, R4 ;  /* 0x00000015071b7224 */ /* 0x000fe200078e0204 */
[----:B------:R-:W-:Y:S01]  /*0b80*/  SHF.R.U32.HI R3, RZ, R20, R9 ;  /* 0x00000014ff037219 */ /* 0x000fe20000011609 */
[----:B------:R-:W-:Y:S01]  /*0b90*/  IMAD.MOV.U32 R21, RZ, RZ, 0x1 ;  /* 0x00000001ff157424 */ /* 0x000fe200078e00ff */
[----:B------:R-:W-:-:S03]  /*0ba0*/  IADD3 R5, P0, RZ, -R99, RZ ;  /* 0x80000063ff057210 */ /* 0x000fc60007f1e0ff */
[----:B------:R-:W1:Y:S02]  /*0bb0*/  LDC R22, c[0x0][0x618] ;  /* 0x00018600ff167b82 */ /* 0x000e640000000800 */
[----:B------:R-:W-:Y:S02]  /*0bc0*/  IMAD.X R3, RZ, RZ, ~R3, P0 ;  /* 0x000000ffff037224 */ /* 0x000fe400000e0e03 */
[----:B------:R-:W-:-:S04]  /*0bd0*/  IMAD.WIDE.U32 R8, R5, R24, R16 ;  /* 0x0000001805087225 */ /* 0x000fc800078e0010 */
[----:B------:R-:W2:Y:S01]  /*0be0*/  LDC R20, c[0x0][0x608] ;  /* 0x00018200ff147b82 */ /* 0x000ea20000000800 */
[----:B------:R-:W-:Y:S02]  /*0bf0*/  IMAD R10, R3, R24, RZ ;  /* 0x00000018030a7224 */ /* 0x000fe400078e02ff */
[----:B------:R-:W-:Y:S02]  /*0c00*/  IMAD.MOV.U32 R3, RZ, RZ, -0x1 ;  /* 0xffffffffff037424 */ /* 0x000fe400078e00ff */
[----:B------:R-:W-:-:S03]  /*0c10*/  IMAD R5, R5, R25, R10 ;  /* 0x0000001905057224 */ /* 0x000fc600078e020a */
[----:B------:R-:W3:Y:S01]  /*0c20*/  LDC R26, c[0x0][0x658] ;  /* 0x00019600ff1a7b82 */ /* 0x000ee20000000800 */
[----:B------:R-:W-:Y:S01]  /*0c30*/  IMAD.IADD R5, R9, 0x1, R5 ;  /* 0x0000000109057824 */ /* 0x000fe200078e0205 */
[----:B0-----:R-:W-:-:S04]  /*0c40*/  ISETP.NE.U32.AND P0, PT, R28, RZ, PT ;  /* 0x000000ff1c00720c */ /* 0x001fc80003f05070 */
[----:B------:R-:W-:Y:S02]  /*0c50*/  ISETP.NE.AND.EX P0, PT, R29, RZ, PT, P0 ;  /* 0x000000ff1d00720c */ /* 0x000fe40003f05300 */
[----:B------:R-:W0:Y:S01]  /*0c60*/  LDC R24, c[0x0][0x600] ;  /* 0x00018000ff187b82 */ /* 0x000e220000000800 */
[-CC-:B-1----:R-:W-:Y:S02]  /*0c70*/  SHF.R.U64 R12, R8, R22.reuse, R5.reuse ;  /* 0x00000016080c7219 */ /* 0x182fe40000001205 */
[----:B------:R-:W-:-:S05]  /*0c80*/  SHF.R.U32.HI R5, RZ, R22, R5 ;  /* 0x00000016ff057219 */ /* 0x000fca0000011605 */
[----:B------:R-:W1:Y:S01]  /*0c90*/  LDC R15, c[0x0][0x648] ;  /* 0x00019200ff0f7b82 */ /* 0x000e620000000800 */
[-CC-:B--2---:R-:W-:Y:S02]  /*0ca0*/  SHF.R.U64 R22, R12, R20.reuse, R5.reuse ;  /* 0x000000140c167219 */ /* 0x184fe40000001205 */
[----:B------:R-:W-:-:S05]  /*0cb0*/  SHF.R.U32.HI R5, RZ, R20, R5 ;  /* 0x00000014ff057219 */ /* 0x000fca0000011605 */
[----:B------:R-:W2:Y:S01]  /*0cc0*/  LDC R23, c[0x0][0x638] ;  /* 0x00018e00ff177b82 */ /* 0x000ea20000000800 */
[-CC-:B---3--:R-:W-:Y:S02]  /*0cd0*/  SHF.R.U64 R20, R22, R26.reuse, R5.reuse ;  /* 0x0000001a16147219 */ /* 0x188fe40000001205 */
[-C--:B------:R-:W-:Y:S02]  /*0ce0*/  SHF.L.U32 R3, R3, R26.reuse, RZ ;  /* 0x0000001a03037219 */ /* 0x080fe400000006ff */
[----:B------:R-:W-:Y:S01]  /*0cf0*/  SHF.R.U32.HI R5, RZ, R26, R5 ;  /* 0x0000001aff057219 */ /* 0x000fe20000011605 */
[----:B------:R-:W-:Y:S01]  /*0d00*/  IMAD.MOV.U32 R4, RZ, RZ, R20 ;  /* 0x000000ffff047224 */ /* 0x000fe200078e0014 */
[----:B------:R-:W-:Y:S01]  /*0d10*/  LOP3.LUT R7, RZ, R3, RZ, 0x33, !PT ;  /* 0x00000003ff077212 */ /* 0x000fe200078e33ff */
[----:B------:R-:W3:Y:S01]  /*0d20*/  LDC R25, c[0x0][0x610] ;  /* 0x00018400ff197b82 */ /* 0x000ee20000000800 */
[----:B------:R-:W-:Y:S05]  /*0d30*/  @!P0 BRA `(.L_x_10) ;  /* 0x0000000000288947 */ /* 0x000fea0003800000 */
[----:B------:R-:W4:Y:S02]  /*0d40*/  LDC R3, c[0x0][0x64c] ;  /* 0x00019300ff037b82 */ /* 0x000f240000000800 */
[----:B----4-:R-:W-:-:S05]  /*0d50*/  IADD3 R3, P0, R20, R3, RZ ;  /* 0x0000000314037210 */ /* 0x010fca0007f1e0ff */
        /* <DEDUP_REMOVED lines=8> */
.L_x_10:
[----:B-1----:R-:W-:Y:S02]  /*0de0*/  SHF.R.U64 R5, R4, R15, R5 ;  /* 0x0000000f04057219 */ /* 0x002fe40000001205 */
[----:B------:R-:W-:Y:S01]  /*0df0*/  LOP3.LUT R4, R22, R7, RZ, 0xc0, !PT ;  /* 0x0000000716047212 */ /* 0x000fe200078ec0ff */
[----:B0-----:R-:W-:Y:S01]  /*0e00*/  VIADD R7, R24, 0xffffffff ;  /* 0xffffffff18077836 */ /* 0x001fe20000000000 */
[----:B------:R-:W-:Y:S01]  /*0e10*/  SHF.L.U32 R3, R21, R26, RZ ;  /* 0x0000001a15037219 */ /* 0x000fe200000006ff */
[----:B------:R-:W-:Y:S01]  /*0e20*/  IMAD.MOV R8, RZ, RZ, -R5 ;  /* 0x000000ffff087224 */ /* 0x000fe200078e0a05 */
[----:B------:R-:W-:Y:S02]  /*0e30*/  SEL R6, R6, R27, !P1 ;  /* 0x0000001b06067207 */ /* 0x000fe40004800000 */
[----:B------:R-:W-:Y:S01]  /*0e40*/  LOP3.LUT R7, R12, R7, RZ, 0xc0, !PT ;  /* 0x000000070c077212 */ /* 0x000fe200078ec0ff */
[----:B------:R-:W-:Y:S02]  /*0e50*/  IMAD R5, R3, R5, R4 ;  /* 0x0000000503057224 */ /* 0x000fe400078e0204 */
[----:B--2---:R-:W-:-:S02]  /*0e60*/  IMAD R3, R8, R23, R20 ;  /* 0x0000001708037224 */ /* 0x004fc400078e0214 */
[----:B---3--:R-:W-:Y:S02]  /*0e70*/  IMAD R6, R5, R25, R6 ;  /* 0x0000001905067224 */ /* 0x008fe400078e0206 */
[----:B------:R-:W-:Y:S02]  /*0e80*/  IMAD R101, R3, R24, R7 ;  /* 0x0000001803657224 */ /* 0x000fe400078e0207 */
[----:B------:R-:W-:-:S03]  /*0e90*/  IMAD.MOV.U32 R4, RZ, RZ, 0x1 ;  /* 0x00000001ff047424 */ /* 0x000fc600078e00ff */
[----:B------:R-:W-:Y:S02]  /*0ea0*/  SEL R100, R101, R6, !P1 ;  /* 0x0000000665647207 */ /* 0x000fe40004800000 */
[----:B------:R-:W-:Y:S02]  /*0eb0*/  PRMT R3, R4, 0x7610, R3 ;  /* 0x0000761004037816 */ /* 0x000fe40000000003 */
[----:B------:R-:W-:-:S07]  /*0ec0*/  SEL R101, R6, R101, !P1 ;  /* 0x0000006506657207 */ /* 0x000fce0004800000 */
.L_x_8:
[----:B------:R-:W-:-:S08]  /*0ed0*/  NOP ;  /* 0x0000000000007918 */ /* 0x000fd00000000000 */
[----:B------:R-:W0:Y:S02]  /*0ee0*/  USETMAXREG.TRY_ALLOC.CTAPOOL UP0, 0xe8 ;  /* 0x000000e8000079c8 */ /* 0x000e240008000600 */
[----:B0-----:R-:W-:-:S13]  /*0ef0*/  PLOP3.LUT P0, PT, PT, PT, UP0, 0x80, 0x0 ;  /* 0x000000000000781c */ /* 0x001fda0003f0f008 */
[----:B------:R-:W-:Y:S05]  /*0f00*/  @!P0 BRA `(.L_x_8) ;  /* 0xfffffffc00f08947 */ /* 0x000fea000383ffff */
[----:B------:R-:W-:Y:S01]  /*0f10*/  ULDC.64 UR4, c[0x0][0x598] ;  /* 0x0001660000047ab9 */ /* 0x000fe20000000a00 */
[----:B------:R-:W-:Y:S01]  /*0f20*/  ULDC.64 UR36, c[0x0][0x208] ;  /* 0x0000820000247ab9 */ /* 0x000fe20000000a00 */
[----:B------:R-:W-:-:S04]  /*0f30*/  ISETP.NE.U32.AND P0, PT, RZ, UR4, PT ;  /* 0x00000004ff007c0c */ /* 0x000fc8000bf05070 */
[----:B------:R-:W-:-:S13]  /*0f40*/  ISETP.NE.AND.EX P0, PT, RZ, UR5, PT, P0 ;  /* 0x00000005ff007c0c */ /* 0x000fda000bf05300 */
[----:B------:R-:W-:Y:S05]  /*0f50*/  @!P0 BRA `(.L_x_11) ;  /* 0x00000000001c8947 */ /* 0x000fea0003800000 */
[----:B------:R-:W0:Y:S02]  /*0f60*/  LDC.64 R4, c[0x0][0x598] ;  /* 0x00016600ff047b82 */ /* 0x000e240000000a00 */
[----:B0-----:R-:W2:Y:S02]  /*0f70*/  LDG.E.64 R4, desc[UR36][R4.64] ;  /* 0x0000002404047981 */ /* 0x001ea4000c1e1b00 */
[----:B--2---:R-:W-:-:S04]  /*0f80*/  ISETP.NE.U32.AND P0, PT, R4, RZ, PT ;  /* 0x000000ff0400720c */ /* 0x004fc80003f05070 */
[----:B------:R-:W-:-:S13]  /*0f90*/  ISETP.NE.AND.EX P0, PT, R5, RZ, PT, P0 ;  /* 0x000000ff0500720c */ /* 0x000fda0003f05300 */
[----:B------:R-:W-:Y:S05]  /*0fa0*/  @!P0 BRA `(.L_x_11) ;  /* 0x0000000000088947 */ /* 0x000fea0003800000 */
[----:B------:R0:W5:Y:S01]  /*0fb0*/  LD.E R88, desc[UR36][R4.64] ;  /* 0x0000002404587980 */ /* 0x000162000c101900 */
[----:B------:R-:W-:Y:S05]  /*0fc0*/  BRA `(.L_x_12) ;  /* 0x0000000000247947 */ /* 0x000fea0003800000 */
.L_x_11:
[----:B------:R-:W-:Y:S02]  /*0fd0*/  ULDC.64 UR4, c[0x0][0x588] ;  /* 0x0001620000047ab9 */ /* 0x000fe40000000a00 */
[----:B------:R-:W-:-:S04]  /*0fe0*/  ISETP.NE.U32.AND P0, PT, RZ, UR4, PT ;  /* 0x00000004ff007c0c */ /* 0x000fc8000bf05070 */
[----:B------:R-:W-:-:S13]  /*0ff0*/  ISETP.NE.AND.EX P0, PT, RZ, UR5, PT, P0 ;  /* 0x00000005ff007c0c */ /* 0x000fda000bf05300 */
[----:B------:R-:W-:Y:S05]  /*1000*/  @!P0 BRA `(.L_x_13) ;  /* 0x00000000000c8947 */ /* 0x000fea0003800000 */
[----:B------:R-:W0:Y:S02]  /*1010*/  LDC.64 R88, c[0x0][0x588] ;  /* 0x00016200ff587b82 */ /* 0x000e240000000a00 */
[----:B0-----:R1:W5:Y:S01]  /*1020*/  LDG.E R88, desc[UR36][R88.64] ;  /* 0x0000002458587981 */ /* 0x001362000c1e1900 */
[----:B------:R-:W-:Y:S05]  /*1030*/  BRA `(.L_x_12) ;  /* 0x0000000000087947 */ /* 0x000fea0003800000 */
.L_x_13:
[----:B------:R-:W-:Y:S02]  /*1040*/  ULDC UR4, c[0x0][0x580] ;  /* 0x0001600000047ab9 */ /* 0x000fe40000000800 */
[----:B------:R-:W-:-:S07]  /*1050*/  IMAD.U32 R88, RZ, RZ, UR4 ;  /* 0x00000004ff587e24 */ /* 0x000fce000f8e00ff */
.L_x_12:
[----:B------:R-:W-:Y:S02]  /*1060*/  ULDC.64 UR4, c[0x0][0x5a0] ;  /* 0x0001680000047ab9 */ /* 0x000fe40000000a00 */
[----:B------:R-:W-:-:S04]  /*1070*/  ISETP.NE.U32.AND P0, PT, RZ, UR4, PT ;  /* 0x00000004ff007c0c */ /* 0x000fc8000bf05070 */
[----:B------:R-:W-:-:S13]  /*1080*/  ISETP.NE.AND.EX P0, PT, RZ, UR5, PT, P0 ;  /* 0x00000005ff007c0c */ /* 0x000fda000bf05300 */
[----:B------:R-:W-:Y:S05]  /*1090*/  @!P0 BRA `(.L_x_14) ;  /* 0x00000000001c8947 */ /* 0x000fea0003800000 */
[----:B0-----:R-:W0:Y:S02]  /*10a0*/  LDC.64 R4, c[0x0][0x5a0] ;  /* 0x00016800ff047b82 */ /* 0x001e240000000a00 */
[----:B0-----:R-:W2:Y:S02]  /*10b0*/  LDG.E.64 R4, desc[UR36][R4.64] ;  /* 0x0000002404047981 */ /* 0x001ea4000c1e1b00 */
[----:B--2---:R-:W-:-:S04]  /*10c0*/  ISETP.NE.U32.AND P0, PT, R4, RZ, PT ;  /* 0x000000ff0400720c */ /* 0x004fc80003f05070 */
[----:B------:R-:W-:-:S13]  /*10d0*/  ISETP.NE.AND.EX P0, PT, R5, RZ, PT, P0 ;  /* 0x000000ff0500720c */ /* 0x000fda0003f05300 */
[----:B------:R-:W-:Y:S05]  /*10e0*/  @!P0 BRA `(.L_x_14) ;  /* 0x0000000000088947 */ /* 0x000fea0003800000 */
[----:B-1----:R0:W5:Y:S01]  /*10f0*/  LD.E R89, desc[UR36][R4.64] ;  /* 0x0000002404597980 */ /* 0x002162000c101900 */
[----:B------:R-:W-:Y:S05]  /*1100*/  BRA `(.L_x_15) ;  /* 0x0000000000247947 */ /* 0x000fea0003800000 */
.L_x_14:
[----:B------:R-:W-:Y:S02]  /*1110*/  ULDC.64 UR4, c[0x0][0x590] ;  /* 0x0001640000047ab9 */ /* 0x000fe40000000a00 */
[----:B------:R-:W-:-:S04]  /*1120*/  ISETP.NE.U32.AND P0, PT, RZ, UR4, PT ;  /* 0x00000004ff007c0c */ /* 0x000fc8000bf05070 */
[----:B------:R-:W-:-:S13]  /*1130*/  ISETP.NE.AND.EX P0, PT, RZ, UR5, PT, P0 ;  /* 0x00000005ff007c0c */ /* 0x000fda000bf05300 */
[----:B------:R-:W-:Y:S05]  /*1140*/  @!P0 BRA `(.L_x_16) ;  /* 0x00000000000c8947 */ /* 0x000fea0003800000 */
[----:B0-----:R-:W1:Y:S02]  /*1150*/  LDC.64 R4, c[0x0][0x590] ;  /* 0x00016400ff047b82 */ /* 0x001e640000000a00 */
[----:B-1----:R1:W5:Y:S01]  /*1160*/  LDG.E R89, desc[UR36][R4.64] ;  /* 0x0000002404597981 */ /* 0x002362000c1e1900 */
[----:B------:R-:W-:Y:S05]  /*1170*/  BRA `(.L_x_15) ;  /* 0x0000000000087947 */ /* 0x000fea0003800000 */
.L_x_16:
[----:B------:R-:W-:Y:S02]  /*1180*/  ULDC UR4, c[0x0][0x584] ;  /* 0x0001610000047ab9 */ /* 0x000fe40000000800 */
[----:B-1----:R-:W-:-:S07]  /*1190*/  IMAD.U32 R89, RZ, RZ, UR4 ;  /* 0x00000004ff597e24 */ /* 0x002fce000f8e00ff */
.L_x_15:
[----:B------:R-:W-:-:S13]  /*11a0*/  LOP3.LUT P0, RZ, R3, 0xff, RZ, 0xc0, !PT ;  /* 0x000000ff03ff7812 */ /* 0x000fda000780c0ff */
[----:B------:R-:W-:Y:S05]  /*11b0*/  @!P0 EXIT ;  /* 0x000000000000894d */ /* 0x000fea0003800000 */
[----:B------:R-:W2:Y:S01]  /*11c0*/  LDC R92, c[0x0][0x658] ;  /* 0x00019600ff5c7b82 */ /* 0x000ea20000000800 */
[----:B------:R-:W-:Y:S01]  /*11d0*/  ULDC.64 UR6, c[0x0][0x288] ;  /* 0x0000a20000067ab9 */ /* 0x000fe20000000a00 */
[----:B------:R-:W-:Y:S01]  /*11e0*/  LOP3.LUT R14, R14, 0x1, RZ, 0xc0, !PT ;  /* 0x000000010e0e7812 */ /* 0x000fe200078ec0ff */
[----:B------:R-:W-:Y:S01]  /*11f0*/  UIADD3 UR4, UR7, 0x3f, URZ ;  /* 0x0000003f07047890 */ /* 0x000fe2000fffe03f */
[----:B------:R-:W-:Y:S01]  /*1200*/  SHF.R.U32.HI R3, RZ, 0x2, R94 ;  /* 0x00000002ff037819 */ /* 0x000fe2000001165e */
[----:B01----:R-:W-:Y:S01]  /*1210*/  IMAD.MOV.U32 R5, RZ, RZ, -0x1 ;  /* 0xffffffffff057424 */ /* 0x003fe200078e00ff */
[----:B------:R-:W-:Y:S01]  /*1220*/  SHF.R.U32.HI R0, RZ, 0x1, R0 ;  /* 0x00000001ff007819 */ /* 0x000fe20000011600 */
[----:B------:R-:W-:Y:S01]  /*1230*/  USHF.R.S32.HI UR5, URZ, 0x1f, UR4 ;  /* 0x0000001f3f057899 */ /* 0x000fe20008011404 */
[----:B------:R-:W0:Y:S01]  /*1240*/  LDC.64 R90, c[0x0][0x5c8] ;  /* 0x00017200ff5a7b82 */ /* 0x000e220000000a00 */
[----:B------:R-:W-:Y:S01]  /*1250*/  IMAD.SHL.U32 R22, R14, 0x40, RZ ;  /* 0x000000400e167824 */ /* 0x000fe200078e00ff */
[----:B------:R-:W-:Y:S01]  /*1260*/  LOP3.LUT R3, R3, 0x7, RZ, 0xc0, !PT ;  /* 0x0000000703037812 */ /* 0x000fe200078ec0ff */
[----:B------:R-:W-:Y:S01]  /*1270*/  ULEA.HI UR5, UR5, UR4, URZ, 0x6 ;  /* 0x0000000405057291 */ /* 0x000fe2000f8f303f */
[----:B------:R-:W-:Y:S01]  /*1280*/  LOP3.LUT R0, R0, 0x30, RZ, 0xc0, !PT ;  /* 0x0000003000007812 */ /* 0x000fe200078ec0ff */
[----:B------:R-:W-:Y:S01]  /*1290*/  IMAD.MOV.U32 R7, RZ, RZ, 0x1 ;  /* 0x00000001ff077424 */ /* 0x000fe200078e00ff */
[--C-:B------:R-:W-:Y:S01]  /*12a0*/  LOP3.LUT R22, R22, 0x40, R3.reuse, 0xe2, !PT ;  /* 0x0000004016167812 */ /* 0x100fe200078ee203 */
[----:B------:R-:W-:Y:S01]  /*12b0*/  USHF.R.S32.HI UR43, URZ, 0x6, UR5 ;  /* 0x000000063f2b7899 */ /* 0x000fe20008011405 */
[----:B------:R-:W1:Y:S01]  /*12c0*/  LDC R96, c[0x0][0x600] ;  /* 0x00018000ff607b82 */ /* 0x000e620000000800 */
[----:B------:R-:W-:Y:S01]  /*12d0*/  IADD3 R3, RZ, -R0, -R3 ;  /* 0x80000000ff037210 */ /* 0x000fe20007ffe803 */
[----:B------:R-:W-:Y:S01]  /*12e0*/  IMAD.U32 R4, RZ, RZ, UR6 ;  /* 0x00000006ff047e24 */ /* 0x000fe2000f8e00ff */
[C---:B------:R-:W-:Y:S01]  /*12f0*/  LOP3.LUT R93, R94.reuse, 0x3, RZ, 0xc0, !PT ;  /* 0x000000035e5d7812 */ /* 0x040fe200078ec0ff */
[----:B------:R-:W-:Y:S01]  /*1300*/  UISETP.LT.AND UP0, UPT, UR43, 0x1, UPT ;  /* 0x000000012b00788c */ /* 0x000fe2000bf01270 */
[----:B------:R-:W-:Y:S01]  /*1310*/  LOP3.LUT R95, R94, 0x80, RZ, 0xc0, !PT ;  /* 0x000000805e5f7812 */ /* 0x000fe200078ec0ff */
[----:B------:R-:W-:Y:S01]  /*1320*/  IMAD R3, R14, -0x40, R3 ;  /* 0xffffffc00e037824 */ /* 0x000fe200078e0203 */
[----:B------:R-:W-:Y:S01]  /*1330*/  ULDC UR4, c[0x0][0x284] ;  /* 0x0000a10000047ab9 */ /* 0x000fe20000000800 */
[----:B--2---:R-:W-:Y:S01]  /*1340*/  SHF.L.U32 R5, R5, R92, RZ ;  /* 0x0000005c05057219 */ /* 0x004fe200000006ff */
[----:B------:R-:W-:Y:S01]  /*1350*/  USEL UR44, UR43, 0x1, UP0 ;  /* 0x000000012b2c7887 */ /* 0x000fe20008000000 */
[----:B------:R-:W-:Y:S01]  /*1360*/  IMAD R93, R93, -0x2, R4 ;  /* 0xfffffffe5d5d7824 */ /* 0x000fe200078e0204 */
[----:B------:R-:W-:Y:S01]  /*1370*/  LOP3.LUT R22, R22, R0, RZ, 0xfc, !PT ;  /* 0x0000000016167212 */ /* 0x000fe200078efcff */
[----:B------:R-:W-:Y:S01]  /*1380*/  IMAD.SHL.U32 R94, R94, 0x2, RZ ;  /* 0x000000025e5e7824 */ /* 0x000fe200078e00ff */
[----:B------:R-:W-:Y:S01]  /*1390*/  SHF.L.U32 R92, R7, R92, RZ ;  /* 0x0000005c075c7219 */ /* 0x000fe200000006ff */
[----:B------:R-:W-:Y:S01]  /*13a0*/  VIADD R98, R3, UR4 ;  /* 0x0000000403627c36 */ /* 0x000fe20008000000 */
[----:B------:R-:W-:Y:S01]  /*13b0*/  LOP3.LUT R103, R18, 0x1, RZ, 0xfc, !PT ;  /* 0x0000000112677812 */ /* 0x000fe200078efcff */
[----:B------:R-:W-:Y:S01]  /*13c0*/  IMAD.MOV.U32 R23, RZ, RZ, RZ ;  /* 0x000000ffff177224 */ /* 0x000fe200078e00ff */
[C---:B0-----:R-:W-:Y:S01]  /*13d0*/  SHF.L.U64.HI R91, R90.reuse, 0x3, R91 ;  /* 0x000000035a5b7819 */ /* 0x041fe2000001025b */
[----:B------:R-:W-:Y:S01]  /*13e0*/  IMAD.SHL.U32 R90, R90, 0x8, RZ ;  /* 0x000000085a5a7824 */ /* 0x000fe200078e00ff */
[----:B------:R-:W-:Y:S01]  /*13f0*/  SHF.R.U32.HI R95, RZ, 0x7, R95 ;  /* 0x00000007ff5f7819 */ /* 0x000fe2000001165f */
[----:B------:R-:W-:Y:S01]  /*1400*/  UIADD3 UR44, UR43, -UR44, URZ ;  /* 0x8000002c2b2c7290 */ /* 0x000fe2000fffe03f */
[----:B------:R-:W-:Y:S01]  /*1410*/  LOP3.LUT R97, RZ, R5, RZ, 0x33, !PT ;  /* 0x00000005ff617212 */ /* 0x000fe200078e33ff */
[----:B------:R-:W-:Y:S01]  /*1420*/  UMOV UR40, URZ ;  /* 0x0000003f00287c82 */ /* 0x000fe20008000000 */
[----:B------:R-:W-:Y:S01]  /*1430*/  UMOV UR42, URZ ;  /* 0x0000003f002a7c82 */ /* 0x000fe20008000000 */
[----:B-1----:R-:W-:-:S08]  /*1440*/  VIADD R96, R96, 0xffffffff ;  /* 0xffffffff60607836 */ /* 0x002fd00000000000 */
.L_x_162:
[----:B0-----:R-:W0:Y:S01]  /*1450*/  SHFL.IDX PT, R0, R95, RZ, 0x1f ;  /* 0x00001fff5f007589 */ /* 0x001e2200000e0000 */
[----:B-1----:R-:W1:Y:S01]  /*1460*/  S2UR UR7, SR_CgaCtaId ;  /* 0x00000000000779c3 */ /* 0x002e620000008800 */
[----:B------:R-:W-:Y:S01]  /*1470*/  UMOV UR6, 0x400 ;  /* 0x0000040000067882 */ /* 0x000fe20000000000 */
[----:B0-----:R-:W-:Y:S01]  /*1480*/  R2UR UR4, R0 ;  /* 0x00000000000472ca */ /* 0x001fe200000e0000 */
[----:B-1----:R-:W-:-:S12]  /*1490*/  ULEA UR6, UR7, UR6, 0x18 ;  /* 0x0000000607067291 */ /* 0x002fd8000f8ec03f */
[----:B------:R-:W-:-:S04]  /*14a0*/  ULEA.HI UR5, UR4, UR4, URZ, 0x1 ;  /* 0x0000000404057291 */ /* 0x000fc8000f8f083f */
[----:B------:R-:W-:-:S04]  /*14b0*/  ULOP3.LUT UR5, UR5, 0x7fffe, URZ, 0xc0, !UPT ;  /* 0x0007fffe05057892 */ /* 0x000fc8000f8ec03f */
[----:B------:R-:W-:-:S03]  /*14c0*/  UIADD3 UR5, UR4, -UR5, URZ ;  /* 0x8000000504057290 */ /* 0x000fc6000fffe03f */
[----:B------:R-:W-:Y:S01]  /*14d0*/  ULDC UR4, c[0x0][0x28c] ;  /* 0x0000a30000047ab9 */ /* 0x000fe20000000800 */
[----:B------:R-:W-:Y:S01]  /*14e0*/  ULEA UR5, UR5, UR6, 0xd ;  /* 0x0000000605057291 */ /* 0x000fe2000f8e683f */
[----:B------:R-:W-:-:S03]  /*14f0*/  ISETP.LT.AND P0, PT, RZ, UR4, PT ;  /* 0x00000004ff007c0c */ /* 0x000fc6000bf01270 */
[----:B------:R-:W-:-:S04]  /*1500*/  UIADD3 UR5, UR5, 0x180, URZ ;  /* 0x0000018005057890 */ /* 0x000fc8000fffe03f */
[----:B------:R-:W-:-:S04]  /*1510*/  USHF.R.U32.HI UR5, URZ, 0x4, UR5 ;  /* 0x000000043f057899 */ /* 0x000fc80008011605 */
[----:B------:R-:W-:Y:S02]  /*1520*/  ULOP3.LUT UR45, UR5, 0x3fff, URZ, 0xc0, !UPT ;  /* 0x00003fff052d7892 */ /* 0x000fe4000f8ec03f */
[----:B--2345:R-:W-:Y:S10]  /*1530*/  @P0 BRA `(.L_x_17) ;  /* 0x0000000000400947 */ /* 0x03cff40003800000 */
[----:B------:R-:W-:Y:S01]  /*1540*/  MOV R0, 0x0 ;  /* 0x0000000000007802 */ /* 0x000fe20000000f00 */
[----:B------:R-:W-:Y:S01]  /*1550*/  ULDC.64 UR4, c[0x4][0x68] ;  /* 0x01001a0000047ab9 */ /* 0x000fe20000000a00 */
[----:B------:R-:W-:Y:S01]  /*1560*/  ULDC.64 UR6, c[0x4][0x8] ;  /* 0x0100020000067ab9 */ /* 0x000fe20000000a00 */
[----:B------:R-:W-:Y:S01]  /*1570*/  IMAD.U32 R4, RZ, RZ, UR4 ;  /* 0x00000004ff047e24 */ /* 0x000fe2000f8e00ff */
[----:B------:R0:W1:Y:S01]  /*1580*/  LDC.64 R14, c[0x4][R0] ;  /* 0x01000000000e7b82 */ /* 0x0000620000000a00 */
[----:B------:R-:W-:Y:S01]  /*1590*/  IMAD.U32 R5, RZ, RZ, UR5 ;  /* 0x00000005ff057e24 */ /* 0x000fe2000f8e00ff */
[----:B------:R-:W-:Y:S01]  /*15a0*/  ULDC.64 UR4, c[0x4][0x70] ;  /* 0x01001c0000047ab9 */ /* 0x000fe20000000a00 */
[----:B------:R-:W-:Y:S02]  /*15b0*/  IMAD.U32 R10, RZ, RZ, UR6 ;  /* 0x00000006ff0a7e24 */ /* 0x000fe4000f8e00ff */
[----:B------:R-:W-:Y:S02]  /*15c0*/  IMAD.U32 R6, RZ, RZ, UR4 ;  /* 0x00000004ff067e24 */ /* 0x000fe4000f8e00ff */
[----:B------:R-:W-:-:S02]  /*15d0*/  IMAD.U32 R7, RZ, RZ, UR5 ;  /* 0x00000005ff077e24 */ /* 0x000fc4000f8e00ff */
[----:B------:R-:W-:Y:S02]  /*15e0*/  IMAD.U32 R11, RZ, RZ, UR7 ;  /* 0x00000007ff0b7e24 */ /* 0x000fe4000f8e00ff */
[----:B------:R-:W-:Y:S02]  /*15f0*/  IMAD.MOV.U32 R8, RZ, RZ, 0x1e1 ;  /* 0x000001e1ff087424 */ /* 0x000fe400078e00ff */
[----:B------:R-:W-:Y:S02]  /*1600*/  IMAD.MOV.U32 R12, RZ, RZ, 0x1 ;  /* 0x00000001ff0c7424 */ /* 0x000fe400078e00ff */
[----:B0-----:R-:W-:-:S07]  /*1610*/  IMAD.MOV.U32 R13, RZ, RZ, RZ ;  /* 0x000000ffff0d7224 */ /* 0x001fce00078e00ff */
[----:B------:R-:W-:-:S07]  /*1620*/  LEPC R20, `(.L_x_17) ;  /* 0x000000001014794e */ /* 0x000fce0000000000 */
[----:B-1---5:R-:W-:Y:S05]  /*1630*/  CALL.ABS.NOINC R14 ;  /* 0x000000000e007343 */ /* 0x022fea0003c00000 */
.L_x_17:
[----:B------:R-:W-:-:S13]  /*1640*/  ISETP.NE.AND P0, PT, R103, 0x3, PT ;  /* 0x000000036700780c */ /* 0x000fda0003f05270 */
[----:B------:R-:W-:Y:S05]  /*1650*/  @!P0 BRA `(.L_x_18) ;  /* 0x0000000000048947 */ /* 0x000fea0003800000 */
[----:B------:R-:W-:Y:S01]  /*1660*/  BPT.TRAP 0x1 ;  /* 0x000000040000795c */ /* 0x000fe20000300000 */
.L_x_18:
[----:B------:R-:W0:Y:S01]  /*1670*/  S2UR UR5, SR_CgaCtaId ;  /* 0x00000000000579c3 */ /* 0x000e220000008800 */
[----:B------:R-:W-:Y:S01]  /*1680*/  UMOV UR4, 0x400 ;  /* 0x0000040000047882 */ /* 0x000fe20000000000 */
[----:B------:R-:W-:Y:S02]  /*1690*/  IMAD.U32 R0, RZ, RZ, UR40 ;  /* 0x00000028ff007e24 */ /* 0x000fe4000f8e00ff */
[----:B------:R-:W-:-:S03]  /*16a0*/  IMAD.U32 R3, RZ, RZ, UR42 ;  /* 0x0000002aff037e24 */ /* 0x000fc6000f8e00ff */
[----:B------:R-:W-:Y:S01]  /*16b0*/  SHF.L.U32 R0, R0, 0x1f, RZ ;  /* 0x0000001f00007819 */ /* 0x000fe200000006ff */
[----:B0-----:R-:W-:-:S06]  /*16c0*/  ULEA UR4, UR5, UR4, 0x18 ;  /* 0x0000000405047291 */ /* 0x001fcc000f8ec03f */
[----:B------:R-:W-:-:S04]  /*16d0*/  IMAD.U32 R6, RZ, RZ, UR4 ;  /* 0x00000004ff067e24 */ /* 0x000fc8000f8e00ff */
[----:B------:R-:W-:-:S04]  /*16e0*/  IMAD R3, R3, 0x8, R6 ;  /* 0x0000000803037824 */ /* 0x000fc800078e0206 */
[----:B------:R0:W1:Y:S01]  /*16f0*/  SYNCS.PHASECHK.TRANS64.TRYWAIT P1, [R3+URZ], R0 ;  /* 0x00000000030075a7 */ /* 0x000062000802017f */
[----:B------:R-:W-:Y:S05]  /*1700*/  @!P0 BRA `(.L_x_19) ;  /* 0x0000000000048947 */ /* 0x000fea0003800000 */
[----:B------:R-:W-:Y:S01]  /*1710*/  BPT.TRAP 0x1 ;  /* 0x000000040000795c */ /* 0x000fe20000300000 */
.L_x_19:
[----:B------:R-:W-:-:S05]  /*1720*/  IMAD.U32 R4, RZ, RZ, UR44 ;  /* 0x0000002cff047e24 */ /* 0x000fca000f8e00ff */
[----:B------:R-:W-:Y:S01]  /*1730*/  ISETP.GE.AND P2, PT, R4, 0x1, PT ;  /* 0x000000010400780c */ /* 0x000fe20003f46270 */
[----:B-1----:R-:W-:-:S12]  /*1740*/  @P1 BRA `(.L_x_20) ;  /* 0x0000000000081947 */ /* 0x002fd80003800000 */
[----:B------:R-:W1:Y:S02]  /*1750*/  SYNCS.PHASECHK.TRANS64.TRYWAIT P1, [R3+URZ], R0 ;  /* 0x00000000030075a7 */ /* 0x000e64000802017f */
[----:B-1----:R-:W-:Y:S05]  /*1760*/  @!P1 BRA `(.L_x_21) ;  /* 0x0000006400e49947 */ /* 0x002fea0003800000 */
.L_x_20:
[----:B------:R-:W-:Y:S05]  /*1770*/  WARPSYNC.ALL ;  /* 0x0000000000007948 */ /* 0x000fea0003800000 */
[----:B------:R-:W-:Y:S01]  /*1780*/  R2UR UR4, R6 ;  /* 0x00000000060472ca */ /* 0x000fe200000e0000 */
[----:B------:R-:W-:Y:S01]  /*1790*/  ULEA UR5, UR42, UR45, 0xa ;  /* 0x0000002d2a057291 */ /* 0x000fe2000f8e503f */
[----:B------:R-:W-:Y:S01]  /*17a0*/  WARPGROUP.ARRIVE ;  /* 0x00000000000079c5 */ /* 0x000fe20000000000 */
[----:B------:R-:W-:Y:S01]  /*17b0*/  UMOV UR9, 0x40000040 ;  /* 0x4000004000097882 */ /* 0x000fe20000000000 */
[----:B------:R-:W-:-:S04]  /*17c0*/  UMOV UR11, 0x40000040 ;  /* 0x40000040000b7882 */ /* 0x000fc80000000000 */
[----:B------:R-:W-:-:S05]  /*17d0*/  UMOV UR8, UR5 ;  /* 0x0000000500087c82 */ /* 0x000fca0008000000 */
[----:B------:R-:W-:-:S04]  /*17e0*/  UIADD3 UR4, UR4, 0x18180, URZ ;  /* 0x0001818004047890 */ /* 0x000fc8000fffe03f */
[----:B------:R-:W-:-:S04]  /*17f0*/  USHF.R.U32.HI UR4, URZ, 0x4, UR4 ;  /* 0x000000043f047899 */ /* 0x000fc80008011604 */
[----:B------:R-:W-:-:S04]  /*1800*/  ULOP3.LUT UR4, UR4, 0x3fff, URZ, 0xc0, !UPT ;  /* 0x00003fff04047892 */ /* 0x000fc8000f8ec03f */
[----:B------:R-:W-:-:S04]  /*1810*/  ULOP3.LUT UR4, UR4, 0x2000000, URZ, 0xfc, !UPT ;  /* 0x0200000004047892 */ /* 0x000fc8000f8efc3f */
[----:B------:R-:W-:-:S07]  /*1820*/  ULEA UR6, UR42, UR4, 0xa ;  /* 0x000000042a067291 */ /* 0x000fce000f8e503f */
[----:B------:R-:W-:Y:S02]  /*1830*/  UMOV UR10, UR6 ;  /* 0x00000006000a7c82 */ /* 0x000fe40008000000 */
[----:B------:R-:W-:Y:S01]  /*1840*/  HGMMA.64x128x16.F32 R24, gdesc[UR8].tnspA.tnspB, RZ, !UPT, gsb0 ;  /* 0x61e00000081879f0 */ /* 0x000fe2000c0008ff */
[----:B------:R-:W-:Y:S02]  /*1850*/  UIADD3 UR8, UR5, 0x80, URZ ;  /* 0x0000008005087890 */ /* 0x000fe4000fffe03f */
[----:B------:R-:W-:Y:S01]  /*1860*/  UIADD3 UR10, UR6, 0x80, URZ ;  /* 0x00000080060a7890 */ /* 0x000fe2000fffe03f */
[----:B------:R-:W-:Y:S01]  /*1870*/  UMOV UR9, 0x40000040 ;  /* 0x4000004000097882 */ /* 0x000fe20000000000 */
[----:B------:R-:W-:Y:S01]  /*1880*/  UMOV UR11, 0x40000040 ;  /* 0x40000040000b7882 */ /* 0x000fe20000000000 */
[----:B------:R-:W-:Y:S02]  /*1890*/  WARPGROUP.DEPBAR.LE gsb0, 0x0 ;  /* 0x00008000000079c5 */ /* 0x000fe40000010000 */
[----:B------:R-:W-:-:S06]  /*18a0*/  WARPGROUP.ARRIVE ;  /* 0x00000000000079c5 */ /* 0x000fcc0000000000 */
[----:B------:R-:W-:Y:S01]  /*18b0*/  HGMMA.64x128x16.F32 R24, gdesc[UR8].tnspA.tnspB, R24, gsb0 ;  /* 0x61e00000081879f0 */ /* 0x000fe20008000818 */
        /* <DEDUP_REMOVED lines=13> */
[----:B------:R-:W-:Y:S03]  /*1990*/  HGMMA.64x128x16.F32 R24, gdesc[UR8].tnspA.tnspB, R24, gsb0 ;  /* 0x61e00000081879f0 */ /* 0x000fe60008000818 */
[----:B------:R-:W-:Y:S02]  /*19a0*/  WARPGROUP.DEPBAR.LE gsb0, 0x0 ;  /* 0x00008000000079c5 */ /* 0x000fe40000010000 */
[----:B------:R-:W-:Y:S05]  /*19b0*/  @!P2 BRA `(.L_x_22) ;  /* 0x000000040028a947 */ /* 0x000fea0003800000 */
[----:B------:R-:W-:Y:S01]  /*19c0*/  UIADD3 UR5, UR42, 0x1, URZ ;  /* 0x000000012a057890 */ /* 0x000fe2000fffe03f */
[----:B01----:R-:W-:Y:S02]  /*19d0*/  IMAD.U32 R0, RZ, RZ, UR44 ;  /* 0x0000002cff007e24 */ /* 0x003fe4000f8e00ff */
[----:B------:R-:W-:Y:S01]  /*19e0*/  IMAD.U32 R3, RZ, RZ, UR42 ;  /* 0x0000002aff037e24 */ /* 0x000fe2000f8e00ff */
[----:B------:R-:W-:-:S04]  /*19f0*/  UISETP.NE.AND UP0, UPT, UR5, 0x6, UPT ;  /* 0x000000060500788c */ /* 0x000fc8000bf05270 */
[----:B------:R-:W-:Y:S02]  /*1a00*/  USEL UR6, URZ, 0x1, UP0 ;  /* 0x000000013f067887 */ /* 0x000fe40008000000 */
[----:B------:R-:W-:Y:S02]  /*1a10*/  USEL UR5, UR5, URZ, UP0 ;  /* 0x0000003f05057287 */ /* 0x000fe40008000000 */
[----:B------:R-:W-:-:S06]  /*1a20*/  ULOP3.LUT UR6, UR40, UR6, URZ, 0x3c, !UPT ;  /* 0x0000000628067292 */ /* 0x000fcc000f8e3c3f */
[----:B------:R-:W-:-:S07]  /*1a30*/  IMAD.U32 R7, RZ, RZ, UR6 ;  /* 0x00000006ff077e24 */ /* 0x000fce000f8e00ff */
.L_x_29:
[----:B------:R-:W-:Y:S05]  /*1a40*/  @!P0 BRA `(.L_x_23) ;  /* 0x0000000000048947 */ /* 0x000fea0003800000 */
[----:B------:R-:W-:Y:S01]  /*1a50*/  BPT.TRAP 0x1 ;  /* 0x000000040000795c */ /* 0x000fe20000300000 */
.L_x_23:
[----:B------:R-:W0:Y:S01]  /*1a60*/  S2UR UR7, SR_CgaCtaId ;  /* 0x00000000000779c3 */ /* 0x000e220000008800 */
[----:B------:R-:W-:Y:S01]  /*1a70*/  UMOV UR6, 0x400 ;  /* 0x0000040000067882 */ /* 0x000fe20000000000 */
[----:B------:R-:W-:Y:S01]  /*1a80*/  IMAD.U32 R5, RZ, RZ, UR5 ;  /* 0x00000005ff057e24 */ /* 0x000fe2000f8e00ff */
[----:B------:R-:W-:Y:S01]  /*1a90*/  SHF.L.U32 R4, R7, 0x1f, RZ ;  /* 0x0000001f07047819 */ /* 0x000fe200000006ff */
[----:B0-----:R-:W-:-:S06]  /*1aa0*/  ULEA UR6, UR7, UR6, 0x18 ;  /* 0x0000000607067291 */ /* 0x001fcc000f8ec03f */
[----:B------:R-:W-:-:S04]  /*1ab0*/  IMAD.U32 R6, RZ, RZ, UR6 ;  /* 0x00000006ff067e24 */ /* 0x000fc8000f8e00ff */
[----:B------:R-:W-:-:S04]  /*1ac0*/  IMAD R5, R5, 0x8, R6 ;  /* 0x0000000805057824 */ /* 0x000fc800078e0206 */
[----:B------:R0:W1:Y:S01]  /*1ad0*/  SYNCS.PHASECHK.TRANS64.TRYWAIT P1, [R5+URZ], R4 ;  /* 0x00000004050075a7 */ /* 0x000062000802017f */
[----:B------:R-:W-:Y:S05]  /*1ae0*/  @!P0 BRA `(.L_x_24) ;  /* 0x0000000000048947 */ /* 0x000fea0003800000 */
[----:B------:R-:W-:Y:S01]  /*1af0*/  BPT.TRAP 0x1 ;  /* 0x000000040000795c */ /* 0x000fe20000300000 */
.L_x_24:
[----:B-1----:R-:W-:Y:S05]  /*1b00*/  @P1 BRA `(.L_x_25) ;  /* 0x0000000000081947 */ /* 0x002fea0003800000 */
[----:B------:R-:W1:Y:S02]  /*1b10*/  SYNCS.PHASECHK.TRANS64.TRYWAIT P1, [R5+URZ], R4 ;  /* 0x00000004050075a7 */ /* 0x000e64000802017f */
[----:B-1----:R-:W-:Y:S05]  /*1b20*/  @!P1 BRA `(.L_x_26) ;  /* 0x0000006400089947 */ /* 0x002fea0003800000 */
.L_x_25:
[----:B------:R-:W-:Y:S01]  /*1b30*/  ULEA UR6, UR5, UR45, 0xa ;  /* 0x0000002d05067291 */ /* 0x000fe2000f8e503f */
[----:B------:R-:W-:Y:S01]  /*1b40*/  WARPGROUP.ARRIVE ;  /* 0x00000000000079c5 */ /* 0x000fe20000000000 */
[----:B------:R-:W-:Y:S01]  /*1b50*/  ULEA UR7, UR5, UR4, 0xa ;  /* 0x0000000405077291 */ /* 0x000fe2000f8e503f */
[----:B------:R-:W-:Y:S01]  /*1b60*/  UMOV UR9, 0x40000040 ;  /* 0x4000004000097882 */ /* 0x000fe20000000000 */
[----:B------:R-:W-:-:S03]  /*1b70*/  UMOV UR11, 0x40000040 ;  /* 0x40000040000b7882 */ /* 0x000fc60000000000 */
[----:B------:R-:W-:Y:S02]  /*1b80*/  UMOV UR8, UR6 ;  /* 0x0000000600087c82 */ /* 0x000fe40008000000 */
[----:B------:R-:W-:Y:S02]  /*1b90*/  UMOV UR10, UR7 ;  /* 0x00000007000a7c82 */ /* 0x000fe40008000000 */
[----:B------:R-:W-:Y:S01]  /*1ba0*/  HGMMA.64x128x16.F32 R24, gdesc[UR8].tnspA.tnspB, R24, gsb0 ;  /* 0x61e00000081879f0 */ /* 0x000fe20008000818 */
[----:B------:R-:W-:Y:S02]  /*1bb0*/  UIADD3 UR8, UR6, 0x80, URZ ;  /* 0x0000008006087890 */ /* 0x000fe4000fffe03f */
[----:B------:R-:W-:Y:S01]  /*1bc0*/  UIADD3 UR10, UR7, 0x80, URZ ;  /* 0x00000080070a7890 */ /* 0x000fe2000fffe03f */
[----:B------:R-:W-:Y:S01]  /*1bd0*/  UMOV UR9, 0x40000040 ;  /* 0x4000004000097882 */ /* 0x000fe20000000000 */
[----:B------:R-:W-:Y:S01]  /*1be0*/  UMOV UR11, 0x40000040 ;  /* 0x40000040000b7882 */ /* 0x000fe20000000000 */
[----:B------:R-:W-:-:S02]  /*1bf0*/  WARPGROUP.DEPBAR.LE gsb0, 0x0 ;  /* 0x00008000000079c5 */ /* 0x000fc40000010000 */
        /* <DEDUP_REMOVED lines=18> */
[----:B------:R-:W-:Y:S01]  /*1d20*/  BPT.TRAP 0x1 ;  /* 0x000000040000795c */ /* 0x000fe20000300000 */
.L_x_27:
[----:B------:R-:W-:-:S13]  /*1d30*/  ISETP.NE.AND P1, PT, R102, RZ, PT ;  /* 0x000000ff6600720c */ /* 0x000fda0003f25270 */
[----:B01----:R-:W-:-:S04]  /*1d40*/  @P1 IMAD R4, R3, 0x8, R6 ;  /* 0x0000000803041824 */ /* 0x003fc800078e0206 */
[----:B------:R-:W-:-:S05]  /*1d50*/  @P1 VIADD R4, R4, 0x30 ;  /* 0x0000003004041836 */ /* 0x000fca0000000000 */
[----:B------:R-:W-:-:S04]  /*1d60*/  @P1 PRMT R4, R19, 0x654, R4 ;  /* 0x0000065413041816 */ /* 0x000fc80000000004 */
[----:B------:R0:W-:Y:S01]  /*1d70*/  @P1 SYNCS.ARRIVE.TRANS64.RED.A1T0 RZ, [R4+URZ], RZ ;  /* 0x000000ff04ff19a7 */ /* 0x0001e2000810043f */
[----:B------:R-:W-:-:S13]  /*1d80*/  ISETP.GT.U32.AND P1, PT, R18, 0x1, PT ;  /* 0x000000011200780c */ /* 0x000fda0003f24070 */
[----:B0-----:R-:W-:Y:S05]  /*1d90*/  @P1 BRA `(.L_x_28) ;  /* 0x0000000000041947 */ /* 0x001fea0003800000 */
[----:B------:R-:W-:Y:S01]  /*1da0*/  BPT.TRAP 0x1 ;  /* 0x000000040000795c */ /* 0x000fe20000300000 */
.L_x_28:
[----:B------:R-:W-:Y:S01]  /*1db0*/  UIADD3 UR5, UR5, 0x1, URZ ;  /* 0x0000000105057890 */ /* 0x000fe2000fffe03f */
[C---:B------:R-:W-:Y:S01]  /*1dc0*/  ISETP.GT.AND P2, PT, R0.reuse, 0x1, PT ;  /* 0x000000010000780c */ /* 0x040fe20003f44270 */
[----:B------:R-:W-:Y:S02]  /*1dd0*/  VIADD R3, R3, 0x1 ;  /* 0x0000000103037836 */ /* 0x000fe40000000000 */
[----:B------:R-:W-:Y:S01]  /*1de0*/  UISETP.NE.AND UP0, UPT, UR5, 0x6, UPT ;  /* 0x000000060500788c */ /* 0x000fe2000bf05270 */
[----:B------:R-:W-:Y:S02]  /*1df0*/  VIADD R0, R0, 0xffffffff ;  /* 0xffffffff00007836 */ /* 0x000fe40000000000 */
[C---:B------:R-:W-:Y:S01]  /*1e00*/  ISETP.NE.AND P1, PT, R3.reuse, 0x6, PT ;  /* 0x000000060300780c */ /* 0x040fe20003f25270 */
[----:B------:R-:W-:Y:S02]  /*1e10*/  USEL UR6, URZ, 0x1, UP0 ;  /* 0x000000013f067887 */ /* 0x000fe40008000000 */
[----:B------:R-:W-:Y:S01]  /*1e20*/  USEL UR5, UR5, URZ, UP0 ;  /* 0x0000003f05057287 */ /* 0x000fe20008000000 */
[----:B------:R-:W-:-:S03]  /*1e30*/  SEL R3, R3, RZ, P1 ;  /* 0x000000ff03037207 */ /* 0x000fc60000800000 */
[----:B------:R-:W-:Y:S01]  /*1e40*/  LOP3.LUT R7, R7, UR6, RZ, 0x3c, !PT ;  /* 0x0000000607077c12 */ /* 0x000fe2000f8e3cff */
[----:B------:R-:W-:Y:S07]  /*1e50*/  @P2 BRA `(.L_x_29) ;  /* 0xfffffff800f82947 */ /* 0x000fee000383ffff */
.L_x_22:
[----:B01----:R-:W0:Y:S02]  /*1e60*/  LDC R0, c[0x0][0x28c] ;  /* 0x0000a300ff007b82 */ /* 0x003e240000000800 */
[----:B0-----:R-:W-:-:S13]  /*1e70*/  ISETP.GE.AND P1, PT, R0, 0x1, PT ;  /* 0x000000010000780c */ /* 0x001fda0003f26270 */
[----:B------:R-:W-:Y:S05]  /*1e80*/  @!P1 BRA `(.L_x_30) ;  /* 0x0000000000449947 */ /* 0x000fea0003800000 */
[----:B------:R-:W-:Y:S05]  /*1e90*/  @!P0 BRA `(.L_x_31) ;  /* 0x0000000000048947 */ /* 0x000fea0003800000 */
[----:B------:R-:W-:Y:S01]  /*1ea0*/  BPT.TRAP 0x1 ;  /* 0x000000040000795c */ /* 0x000fe20000300000 */
.L_x_31:
[----:B------:R-:W-:-:S13]  /*1eb0*/  ISETP.NE.AND P0, PT, R102, RZ, PT ;  /* 0x000000ff6600720c */ /* 0x000fda0003f05270 */
[----:B------:R-:W-:-:S05]  /*1ec0*/  VOTEU.ANY UP0, P0 ;  /* 0x00000000003f7886 */ /* 0x000fca0000000100 */
[----:B------:R-:W-:-:S06]  /*1ed0*/  @UP0 UIADD3 UR4, UR44, UR42, URZ ;  /* 0x0000002a2c040290 */ /* 0x000fcc000fffe03f */
[----:B------:R-:W-:Y:S02]  /*1ee0*/  IMAD.U32 R4, RZ, RZ, UR4 ;  /* 0x00000004ff047e24 */ /* 0x000fe4000f8e00ff */
[----:B------:R-:W-:Y:S02]  /*1ef0*/  IMAD.U32 R3, RZ, RZ, UR4 ;  /* 0x00000004ff037e24 */ /* 0x000fe4000f8e00ff */
[----:B------:R-:W-:-:S05]  /*1f00*/  @P0 IMAD.WIDE.U32 R4, R4, -0x55555555, RZ ;  /* 0xaaaaaaab04040825 */ /* 0x000fca00078e00ff */
[----:B------:R-:W-:-:S05]  /*1f10*/  @P0 SHF.R.U32.HI R0, RZ, 0x2, R5 ;  /* 0x00000002ff000819 */ /* 0x000fca0000011605 */
[----:B------:R-:W-:-:S04]  /*1f20*/  @P0 IMAD R0, R0, -0x6, R3 ;  /* 0xfffffffa00000824 */ /* 0x000fc800078e0203 */
[----:B------:R-:W-:-:S04]  /*1f30*/  @P0 IMAD R0, R0, 0x8, R6 ;  /* 0x0000000800000824 */ /* 0x000fc800078e0206 */
[----:B------:R-:W-:-:S05]  /*1f40*/  @P0 VIADD R0, R0, 0x30 ;  /* 0x0000003000000836 */ /* 0x000fca0000000000 */
[----:B------:R-:W-:-:S04]  /*1f50*/  @P0 PRMT R0, R19, 0x654, R0 ;  /* 0x0000065413000816 */ /* 0x000fc80000000000 */
[----:B------:R0:W-:Y:S01]  /*1f60*/  @P0 SYNCS.ARRIVE.TRANS64.RED.A1T0 RZ, [R0+URZ], RZ ;  /* 0x000000ff00ff09a7 */ /* 0x0001e2000810043f */
[----:B------:R-:W-:-:S13]  /*1f70*/  ISETP.GT.U32.AND P0, PT, R18, 0x1, PT ;  /* 0x000000011200780c */ /* 0x000fda0003f04070 */
[----:B0-----:R-:W-:Y:S05]  /*1f80*/  @P0 BRA `(.L_x_30) ;  /* 0x0000000000040947 */ /* 0x001fea0003800000 */
[----:B------:R-:W-:Y:S01]  /*1f90*/  BPT.TRAP 0x1 ;  /* 0x000000040000795c */ /* 0x000fe20000300000 */
.L_x_30:
[----:B------:R-:W-:Y:S01]  /*1fa0*/  IMAD.SHL.U32 R3, R100, 0x80, RZ ;  /* 0x0000008064037824 */ /* 0x000fe200078e00ff */
[----:B------:R-:W-:Y:S01]  /*1fb0*/  UIADD3 UR42, UR43, UR42, URZ ;  /* 0x0000002a2b2a7290 */ /* 0x000fe2000fffe03f */
[----:B------:R-:W-:Y:S01]  /*1fc0*/  SHF.R.S32.HI R13, RZ, 0x1f, R99 ;  /* 0x0000001fff0d7819 */ /* 0x000fe20000011463 */
[----:B------:R-:W-:Y:S01]  /*1fd0*/  UISETP.GE.U32.AND UP1, UPT, UR43, 0x6, UPT ;  /* 0x000000062b00788c */ /* 0x000fe2000bf26070 */
[----:B------:R-:W-:Y:S01]  /*1fe0*/  IMAD.SHL.U32 R7, R101, 0x80, RZ ;  /* 0x0000008065077824 */ /* 0x000fe200078e00ff */
[----:B------:R-:W-:Y:S01]  /*1ff0*/  ULDC UR7, c[0x0][0x288] ;  /* 0x0000a20000077ab9 */ /* 0x000fe20000000800 */
[C---:B------:R-:W-:Y:S01]  /*2000*/  LOP3.LUT R8, R3.reuse, 0x6, R94, 0xf8, !PT ;  /* 0x0000000603087812 */ /* 0x040fe200078ef85e */
[----:B------:R-:W-:Y:S01]  /*2010*/  UISETP.GT.U32.AND UP0, UPT, UR42, 0x5, UPT ;  /* 0x000000052a00788c */ /* 0x000fe2000bf04070 */
[----:B------:R-:W-:Y:S01]  /*2020*/  ISETP.GE.AND P0, PT, R3, UR7, PT ;  /* 0x0000000703007c0c */ /* 0x000fe2000bf06270 */
[----:B------:R-:W-:Y:S01]  /*2030*/  ULDC.64 UR4, c[0x0][0x5d0] ;  /* 0x0001740000047ab9 */ /* 0x000fe20000000a00 */
[--C-:B------:R-:W-:Y:S01]  /*2040*/  SHF.R.S32.HI R9, RZ, 0x1f, R8.reuse ;  /* 0x0000001fff097819 */ /* 0x100fe20000011408 */
[----:B------:R-:W-:Y:S01]  /*2050*/  ULDC UR10, c[0x0][0x284] ;  /* 0x0000a100000a7ab9 */ /* 0x000fe20000000800 */
[----:B------:R-:W-:Y:S01]  /*2060*/  IMAD R0, R13, UR4, RZ ;  /* 0x000000040d007c24 */ /* 0x000fe2000f8e02ff */
[----:B------:R-:W-:Y:S01]  /*2070*/  UISETP.LT.U32.AND UP0, UPT, UR43, 0x6, UP0 ;  /* 0x000000062b00788c */ /* 0x000fe20008701070 */
[----:B------:R-:W-:Y:S01]  /*2080*/  ISETP.GE.OR P0, PT, R7, UR10, P0 ;  /* 0x0000000a07007c0c */ /* 0x000fe20008706670 */
[----:B------:R-:W-:Y:S01]  /*2090*/  IMAD.WIDE.U32 R4, R99, UR4, R8 ;  /* 0x0000000463047c25 */ /* 0x000fe2000f8e0008 */
[----:B------:R-:W-:Y:S01]  /*20a0*/  ULDC.64 UR8, c[0x0][0x5c8] ;  /* 0x0001720000087ab9 */ /* 0x000fe20000000a00 */
[----:B------:R-:W-:-:S02]  /*20b0*/  USEL UR6, URZ, 0x1, !UP0 ;  /* 0x000000013f067887 */ /* 0x000fc4000c000000 */
[----:B------:R-:W-:Y:S01]  /*20c0*/  IMAD R11, R99, UR5, R0 ;  /* 0x00000005630b7c24 */ /* 0x000fe2000f8e0200 */
[----:B------:R-:W-:Y:S01]  /*20d0*/  @UP1 UIMAD.WIDE.U32 UR4, UR42, -0x55555555, URZ ;  /* 0xaaaaaaab2a0418a5 */ /* 0x000fe2000f8e003f */
[----:B------:R-:W-:Y:S01]  /*20e0*/  IMAD.WIDE R100, R101, 0x80, R22 ;  /* 0x0000008065647825 */ /* 0x000fe200078e0216 */
[----:B------:R-:W-:Y:S02]  /*20f0*/  ULOP3.LUT UR40, UR40, UR6, URZ, 0x3c, !UPT ;  /* 0x0000000628287292 */ /* 0x000fe4000f8e3c3f */
[----:B------:R-:W-:Y:S01]  /*2100*/  @UP1 USHF.R.U32.HI UR4, URZ, 0x2, UR5 ;  /* 0x000000023f041899 */ /* 0x000fe20008011605 */
[----:B------:R-:W-:Y:S02]  /*2110*/  IMAD.IADD R5, R5, 0x1, R11 ;  /* 0x0000000105057824 */ /* 0x000fe400078e020b */
[----:B------:R-:W-:Y:S01]  /*2120*/  IMAD R11, R101, UR8, RZ ;  /* 0x00000008650b7c24 */ /* 0x000fe2000f8e02ff */
[----:B------:R-:W-:Y:S01]  /*2130*/  @UP1 ULOP3.LUT UR40, UR40, 0x1, UR4, 0x78, !UPT ;  /* 0x0000000128281892 */ /* 0x000fe2000f8e7804 */
[----:B------:R-:W-:-:S04]  /*2140*/  IMAD.WIDE.U32 R104, R100, UR8, R4 ;  /* 0x0000000864687c25 */ /* 0x000fc8000f8e0004 */
[----:B------:R-:W-:Y:S02]  /*2150*/  IMAD R11, R100, UR9, R11 ;  /* 0x00000009640b7c24 */ /* 0x000fe4000f8e020b */
[----:B------:R-:W-:Y:S01]  /*2160*/  IMAD.MOV.U32 R0, RZ, RZ, -0x1 ;  /* 0xffffffffff007424 */ /* 0x000fe200078e00ff */
[----:B------:R-:W-:Y:S06]  /*2170*/  @P0 BRA `(.L_x_32) ;  /* 0x0000004000040947 */ /* 0x000fec0003800000 */
[----:B-----5:R-:W-:Y:S01]  /*2180*/  FSETP.NEU.AND P1, PT, R89, RZ, PT ;  /* 0x000000ff5900720b */ /* 0x020fe20003f2d000 */
[----:B------:R-:W-:Y:S01]  /*2190*/  IMAD.IADD R4, R93, 0x1, -R3 ;  /* 0x000000015d047824 */ /* 0x000fe200078e0a03 */
[----:B------:R-:W-:Y:S01]  /*21a0*/  BSSY B0, `(.L_x_32) ;  /* 0x00003fe000007945 */ /* 0x000fe20003800000 */
[----:B------:R-:W-:Y:S02]  /*21b0*/  IMAD.IADD R3, R98, 0x1, -R7 ;  /* 0x0000000162037824 */ /* 0x000fe400078e0a07 */
[----:B------:R-:W-:Y:S01]  /*21c0*/  IMAD.IADD R115, R105, 0x1, R11 ;  /* 0x0000000169737824 */ /* 0x000fe200078e020b */
[----:B------:R-:W-:-:S04]  /*21d0*/  ISETP.GT.AND P0, PT, R4, RZ, PT ;  /* 0x000000ff0400720c */ /* 0x000fc80003f04270 */
[----:B------:R-:W-:-:S03]  /*21e0*/  ISETP.GT.AND P3, PT, R3, RZ, P0 ;  /* 0x000000ff0300720c */ /* 0x000fc60000764270 */
[----:B------:R-:W-:Y:S10]  /*21f0*/  @!P1 BRA `(.L_x_33) ;  /* 0x0000002c00289947 */ /* 0x000ff40003800000 */
[----:B------:R-:W0:Y:S01]  /*2200*/  LDC.64 R108, c[0x0][0x5b8] ;  /* 0x00016e00ff6c7b82 */ /* 0x000e220000000a00 */
[----:B------:R-:W-:-:S07]  /*2210*/  ULDC.64 UR4, c[0x0][0x5c0] ;  /* 0x0001700000047ab9 */ /* 0x000fce0000000a00 */
[----:B------:R-:W1:Y:S08]  /*2220*/  LDC.64 R110, c[0x0][0x5b0] ;  /* 0x00016c00ff6e7b82 */ /* 0x000e700000000a00 */
[----:B------:R-:W2:Y:S01]  /*2230*/  LDC.64 R112, c[0x0][0x5a8] ;  /* 0x00016a00ff707b82 */ /* 0x000ea20000000a00 */
[-C--:B0-----:R-:W-:Y:S02]  /*2240*/  IMAD R6, R13, R108.reuse, RZ ;  /* 0x0000006c0d067224 */ /* 0x081fe400078e02ff */
[----:B------:R-:W-:-:S04]  /*2250*/  IMAD.WIDE.U32 R106, R99, R108, R8 ;  /* 0x0000006c636a7225 */ /* 0x000fc800078e0008 */
[----:B------:R-:W-:Y:S02]  /*2260*/  IMAD R105, R99, R109, R6 ;  /* 0x0000006d63697224 */ /* 0x000fe400078e0206 */
[-C--:B-1----:R-:W-:Y:S02]  /*2270*/  IMAD R5, R101, R110.reuse, RZ ;  /* 0x0000006e65057224 */ /* 0x082fe400078e02ff */
[----:B------:R-:W-:Y:S02]  /*2280*/  IMAD.IADD R13, R107, 0x1, R105 ;  /* 0x000000016b0d7824 */ /* 0x000fe400078e0269 */
[----:B------:R-:W-:Y:S02]  /*2290*/  IMAD.MOV.U32 R12, RZ, RZ, R106 ;  /* 0x000000ffff0c7224 */ /* 0x000fe400078e006a */
[C---:B------:R-:W-:Y:S02]  /*22a0*/  IMAD R109, R100.reuse, R111, R5 ;  /* 0x0000006f646d7224 */ /* 0x040fe400078e0205 */
[----:B------:R-:W-:-:S04]  /*22b0*/  IMAD.WIDE.U32 R6, R100, R110, R12 ;  /* 0x0000006e64067225 */ /* 0x000fc800078e000c */
[----:B------:R-:W-:Y:S01]  /*22c0*/  IMAD.IADD R5, R7, 0x1, R109 ;  /* 0x0000000107057824 */ /* 0x000fe200078e026d */
[----:B--2---:R-:W-:-:S04]  /*22d0*/  LEA R14, P1, R6, R112, 0x1 ;  /* 0x00000070060e7211 */ /* 0x004fc800078208ff */
[----:B------:R-:W-:-:S05]  /*22e0*/  LEA.HI.X R15, R6, R113, R5, 0x1, P1 ;  /* 0x00000071060f7211 */ /* 0x000fca00008f0c05 */
[----:B------:R0:W2:Y:S01]  /*22f0*/  @P3 LDG.E.LTC128B.U16 R5, desc[UR36][R14.64] ;  /* 0x000000240e053981 */ /* 0x0000a2000c1e1520 */
[----:B------:R-:W-:Y:S01]  /*2300*/  IMAD.WIDE.U32 R6, R100, R110, R8 ;  /* 0x0000006e64067225 */ /* 0x000fe200078e0008 */
[----:B------:R-:W-:Y:S03]  /*2310*/  BSSY B1, `(.L_x_34) ;  /* 0x0000013000017945 */ /* 0x000fe60003800000 */
[----:B------:R-:W-:Y:S02]  /*2320*/  IMAD.IADD R7, R109, 0x1, R7 ;  /* 0x000000016d077824 */ /* 0x000fe400078e0207 */
[----:B------:R-:W-:Y:S01]  /*2330*/  IMAD.WIDE.U32 R20, R99, R108, R6 ;  /* 0x0000006c63147225 */ /* 0x000fe200078e0006 */
[----:B0-----:R-:W-:-:S03]  /*2340*/  SHF.L.U64.HI R15, R110, 0x3, R111 ;  /* 0x000000036e0f7819 */ /* 0x001fc6000001026f */
[----:B------:R-:W-:Y:S01]  /*2350*/  IMAD.IADD R7, R105, 0x1, R21 ;  /* 0x0000000169077824 */ /* 0x000fe200078e0215 */
[----:B------:R-:W-:Y:S01]  /*2360*/  LEA R6, P4, R20, R112, 0x1 ;  /* 0x0000007014067211 */ /* 0x000fe200078808ff */
[----:B------:R-:W-:-:S03]  /*2370*/  IMAD.SHL.U32 R14, R110, 0x8, RZ ;  /* 0x000000086e0e7824 */ /* 0x000fc600078e00ff */
[----:B------:R-:W-:Y:S01]  /*2380*/  LEA.HI.X R7, R20, R113, R7, 0x1, P4 ;  /* 0x0000007114077211 */ /* 0x000fe200020f0c07 */
[----:B--2---:R-:W-:-:S05]  /*2390*/  HADD2.F32 R10, -RZ, R5.H0_H0 ;  /* 0x20000005ff0a7230 */ /* 0x004fca0000004100 */
[----:B------:R-:W-:Y:S01]  /*23a0*/  FMUL R11, R10, R89 ;  /* 0x000000590a0b7220 */ /* 0x000fe20000400000 */
[----:B------:R-:W-:-:S03]  /*23b0*/  LEA R10, P1, R104, UR4, 0x1 ;  /* 0x00000004680a7c11 */ /* 0x000fc6000f8208ff */
[----:B------:R-:W-:Y:S01]  /*23c0*/  FFMA R24, R24, R88, R11 ;  /* 0x0000005818187223 */ /* 0x000fe2000000000b */
[----:B------:R-:W-:Y:S02]  /*23d0*/  LEA.HI.X R11, R104, UR5, R115, 0x1, P1 ;  /* 0x00000005680b7c11 */ /* 0x000fe400088f0c73 */
[----:B------:R-:W-:Y:S02]  /*23e0*/  ISETP.GT.AND P1, PT, R4, 0x1, PT ;  /* 0x000000010400780c */ /* 0x000fe40003f24270 */
[----:B------:R-:W-:Y:S02]  /*23f0*/  F2FP.F16.F32.PACK_AB R24, RZ, R24 ;  /* 0x00000018ff18723e */ /* 0x000fe400000000ff */
[----:B------:R-:W-:-:S03]  /*2400*/  ISETP.GT.AND P2, PT, R3, RZ, P1 ;  /* 0x000000ff0300720c */ /* 0x000fc60000f44270 */
[----:B------:R0:W-:Y:S10]  /*2410*/  @P3 STG.E.U16 desc[UR36][R10.64], R24 ;  /* 0x000000180a003986 */ /* 0x0001f4000c101524 */
[----:B------:R-:W-:Y:S05]  /*2420*/  @!P2 BRA `(.L_x_35) ;  /* 0x000000000004a947 */ /* 0x000fea0003800000 */
[----:B------:R1:W5:Y:S02]  /*2430*/  LDG.E.LTC128B.U16 R5, desc[UR36][R6.64+0x2] ;  /* 0x0000022406057981 */ /* 0x000364000c1e1520 */
.L_x_35:
[----:B------:R-:W-:Y:S05]  /*2440*/  BSYNC B1 ;  /* 0x0000000000017941 */ /* 0x000fea0003800000 */
.L_x_34:
[----:B-----5:R-:W-:Y:S01]  /*2450*/  HADD2.F32 R12, -RZ, R5.H0_H0 ;  /* 0x20000005ff0c7230 */ /* 0x020fe20000004100 */
[----:B------:R-:W-:Y:S01]  /*2460*/  ISETP.GT.AND P0, PT, R3, 0x8, P0 ;  /* 0x000000080300780c */ /* 0x000fe20000704270 */
[----:B------:R-:W-:Y:S01]  /*2470*/  IMAD.WIDE.U32 R20, R100, R110, R14 ;  /* 0x0000006e64147225 */ /* 0x000fe200078e000e */
[----:B0-----:R-:W-:-:S03]  /*2480*/  PRMT R24, R5, 0x7610, R24 ;  /* 0x0000761005187816 */ /* 0x001fc60000000018 */
[----:B------:R-:W-:Y:S01]  /*2490*/  FMUL R12, R12, R89 ;  /* 0x000000590c0c7220 */ /* 0x000fe20000400000 */
[----:B------:R-:W-:Y:S01]  /*24a0*/  IMAD.IADD R109, R109, 0x1, R21 ;  /* 0x000000016d6d7824 */ /* 0x000fe200078e0215 */
[----:B------:R-:W-:Y:S02]  /*24b0*/  IADD3 R106, P3, R106, R20, RZ ;  /* 0x000000146a6a7210 */ /* 0x000fe40007f7e0ff */
[----:B------:R-:W-:-:S03]  /*24c0*/  FFMA R12, R25, R88, R12 ;  /* 0x00000058190c7223 */ /* 0x000fc6000000000c */
[----:B------:R-:W-:Y:S01]  /*24d0*/  IMAD.X R13, R109, 0x1, R13, P3 ;  /* 0x000000016d0d7824 */ /* 0x000fe200018e060d */
[C---:B------:R-:W-:Y:S02]  /*24e0*/  LEA R14, P3, R106.reuse, R112, 0x1 ;  /* 0x000000706a0e7211 */ /* 0x040fe400078608ff */
[----:B------:R-:W-:Y:S02]  /*24f0*/  F2FP.F16.F32.PACK_AB R12, RZ, R12 ;  /* 0x0000000cff0c723e */ /* 0x000fe400000000ff */
[----:B------:R-:W-:Y:S02]  /*2500*/  LEA.HI.X R15, R106, R113, R13, 0x1, P3 ;  /* 0x000000716a0f7211 */ /* 0x000fe400018f0c0d */
[----:B------:R-:W-:-:S05]  /*2510*/  PRMT R21, R12, 0x7610, R21 ;  /* 0x000076100c157816 */ /* 0x000fca0000000015 */
[----:B------:R0:W-:Y:S04]  /*2520*/  @P2 STG.E.U16 desc[UR36][R10.64+0x2], R21 ;  /* 0x000002150a002986 */ /* 0x0001e8000c101524 */
[----:B------:R-:W2:Y:S01]  /*2530*/  @P0 LDG.E.LTC128B.U16 R24, desc[UR36][R14.64] ;  /* 0x000000240e180981 */ /* 0x000ea2000c1e1520 */
[----:B------:R-:W-:Y:S01]  /*2540*/  IADD3 R20, P2, R8, R20, RZ ;  /* 0x0000001408147210 */ /* 0x000fe20007f5e0ff */
[----:B------:R-:W-:Y:S01]  /*2550*/  BSSY B1, `(.L_x_36) ;  /* 0x0000011000017945 */ /* 0x000fe20003800000 */
[C---:B------:R-:W-:Y:S02]  /*2560*/  SHF.L.U64.HI R13, R90.reuse, 0x1, R91 ;  /* 0x000000015a0d7819 */ /* 0x040fe4000001025b */
[----:B------:R-:W-:Y:S01]  /*2570*/  ISETP.GT.AND P1, PT, R3, 0x8, P1 ;  /* 0x000000080300780c */ /* 0x000fe20000f24270 */
[----:B0-----:R-:W-:Y:S01]  /*2580*/  IMAD.X R21, R9, 0x1, R109, P2 ;  /* 0x0000000109157824 */ /* 0x001fe200010e066d */
[----:B------:R-:W-:Y:S01]  /*2590*/  LEA R12, P2, R90, R10, 0x1 ;  /* 0x0000000a5a0c7211 */ /* 0x000fe200078408ff */
[----:B------:R-:W-:-:S04]  /*25a0*/  IMAD.WIDE.U32 R20, R99, R108, R20 ;  /* 0x0000006c63147225 */ /* 0x000fc800078e0014 */
[----:B------:R-:W-:Y:S02]  /*25b0*/  IMAD.X R13, R13, 0x1, R11, P2 ;  /* 0x000000010d0d7824 */ /* 0x000fe400010e060b */
[----:B------:R-:W-:Y:S02]  /*25c0*/  IMAD.IADD R9, R105, 0x1, R21 ;  /* 0x0000000169097824 */ /* 0x000fe400078e0215 */
[----:B--2---:R-:W-:-:S05]  /*25d0*/  HADD2.F32 R8, -RZ, R24.H0_H0 ;  /* 0x20000018ff087230 */ /* 0x004fca0000004100 */
[----:B------:R-:W-:Y:S01]  /*25e0*/  FMUL R5, R8, R89 ;  /* 0x0000005908057220 */ /* 0x000fe20000400000 */
[----:B------:R-:W-:-:S03]  /*25f0*/  LEA R8, P3, R20, R112, 0x1 ;  /* 0x0000007014087211 */ /* 0x000fc600078608ff */
[----:B------:R-:W-:Y:S01]  /*2600*/  FFMA R5, R26, R88, R5 ;  /* 0x000000581a057223 */ /* 0x000fe20000000005 */
[----:B------:R-:W-:-:S04]  /*2610*/  LEA.HI.X R9, R20, R113, R9, 0x1, P3 ;  /* 0x0000007114097211 */ /* 0x000fc800018f0c09 */
[----:B------:R-:W-:-:S05]  /*2620*/  F2FP.F16.F32.PACK_AB R5, RZ, R5 ;  /* 0x00000005ff05723e */ /* 0x000fca00000000ff */
[----:B------:R0:W-:Y:S01]  /*2630*/  @P0 STG.E.U16 desc[UR36][R12.64], R5 ;  /* 0x000000050c000986 */ /* 0x0001e2000c101524 */
[----:B------:R-:W-:Y:S05]  /*2640*/  @!P1 BRA `(.L_x_37) ;  /* 0x0000000000049947 */ /* 0x000fea0003800000 */
[----:B------:R2:W5:Y:S02]  /*2650*/  LDG.E.LTC128B.U16 R24, desc[UR36][R8.64+0x2] ;  /* 0x0000022408187981 */ /* 0x000564000c1e1520 */
.L_x_37:
[----:B------:R-:W-:Y:S05]  /*2660*/  BSYNC B1 ;  /* 0x0000000000017941 */ /* 0x000fea0003800000 */
.L_x_36:
[----:B-----5:R-:W-:Y:S01]  /*2670*/  HADD2.F32 R14, -RZ, R24.H0_H0 ;  /* 0x20000018ff0e7230 */ /* 0x020fe20000004100 */
[----:B------:R-:W-:Y:S01]  /*2680*/  ISETP.GT.AND P0, PT, R4, 0x8, PT ;  /* 0x000000080400780c */ /* 0x000fe20003f04270 */
[----:B------:R-:W-:Y:S03]  /*2690*/  BSSY B1, `(.L_x_38) ;  /* 0x0000008000017945 */ /* 0x000fe60003800000 */
[----:B------:R-:W-:Y:S01]  /*26a0*/  FMUL R14, R14, R89 ;  /* 0x000000590e0e7220 */ /* 0x000fe20000400000 */
[----:B------:R-:W-:-:S03]  /*26b0*/  ISETP.GT.AND P2, PT, R3, RZ, P0 ;  /* 0x000000ff0300720c */ /* 0x000fc60000744270 */
[----:B------:R-:W-:-:S05]  /*26c0*/  FFMA R14, R27, R88, R14 ;  /* 0x000000581b0e7223 */ /* 0x000fca000000000e */
[----:B------:R-:W-:-:S05]  /*26d0*/  F2FP.F16.F32.PACK_AB R14, RZ, R14 ;  /* 0x0000000eff0e723e */ /* 0x000fca00000000ff */
[----:B------:R3:W-:Y:S01]  /*26e0*/  @P1 STG.E.U16 desc[UR36][R12.64+0x2], R14 ;  /* 0x0000020e0c001986 */ /* 0x0007e2000c101524 */
[----:B------:R-:W-:Y:S05]  /*26f0*/  @!P2 BRA `(.L_x_39) ;  /* 0x000000000004a947 */ /* 0x000fea0003800000 */
[----:B------:R4:W5:Y:S02]  /*2700*/  LDG.E.LTC128B.U16 R24, desc[UR36][R6.64+0x10] ;  /* 0x0000102406187981 */ /* 0x000964000c1e1520 */
.L_x_39:
[----:B------:R-:W-:Y:S05]  /*2710*/  BSYNC B1 ;  /* 0x0000000000017941 */ /* 0x000fea0003800000 */
.L_x_38:
[----:B---3-5:R-:W-:Y:S01]  /*2720*/  HADD2.F32 R14, -RZ, R24.H0_H0 ;  /* 0x20000018ff0e7230 */ /* 0x028fe20000004100 */
[----:B------:R-:W-:Y:S01]  /*2730*/  ISETP.GT.AND P1, PT, R4, 0x9, PT ;  /* 0x000000090400780c */ /* 0x000fe20003f24270 */
[----:B------:R-:W-:Y:S03]  /*2740*/  BSSY B1, `(.L_x_40) ;  /* 0x0000008000017945 */ /* 0x000fe60003800000 */
[----:B0-----:R-:W-:Y:S01]  /*2750*/  FMUL R5, R14, R89 ;  /* 0x000000590e057220 */ /* 0x001fe20000400000 */
[----:B------:R-:W-:-:S03]  /*2760*/  ISETP.GT.AND P3, PT, R3, RZ, P1 ;  /* 0x000000ff0300720c */ /* 0x000fc60000f64270 */
[----:B------:R-:W-:-:S05]  /*2770*/  FFMA R5, R28, R88, R5 ;  /* 0x000000581c057223 */ /* 0x000fca0000000005 */
[----:B------:R-:W-:-:S05]  /*2780*/  F2FP.F16.F32.PACK_AB R5, RZ, R5 ;  /* 0x00000005ff05723e */ /* 0x000fca00000000ff */
[----:B------:R0:W-:Y:S01]  /*2790*/  @P2 STG.E.U16 desc[UR36][R10.64+0x10], R5 ;  /* 0x000010050a002986 */ /* 0x0001e2000c101524 */
[----:B------:R-:W-:Y:S05]  /*27a0*/  @!P3 BRA `(.L_x_41) ;  /* 0x000000000004b947 */ /* 0x000fea0003800000 */
[----:B------:R3:W5:Y:S02]  /*27b0*/  LDG.E.LTC128B.U16 R24, desc[UR36][R6.64+0x12] ;  /* 0x0000122406187981 */ /* 0x000764000c1e1520 */
.L_x_41:
[----:B------:R-:W-:Y:S05]  /*27c0*/  BSYNC B1 ;  /* 0x0000000000017941 */ /* 0x000fea0003800000 */
.L_x_40:
[----:B-----5:R-:W-:Y:S01]  /*27d0*/  HADD2.F32 R14, -RZ, R24.H0_H0 ;  /* 0x20000018ff0e7230 */ /* 0x020fe20000004100 */
[----:B------:R-:W-:Y:S01]  /*27e0*/  ISETP.GT.AND P0, PT, R3, 0x8, P0 ;  /* 0x000000080300780c */ /* 0x000fe20000704270 */
[----:B------:R-:W-:Y:S03]  /*27f0*/  BSSY B1, `(.L_x_42) ;  /* 0x0000007000017945 */ /* 0x000fe60003800000 */
[----:B------:R-:W-:-:S04]  /*2800*/  FMUL R14, R14, R89 ;  /* 0x000000590e0e7220 */ /* 0x000fc80000400000 */
[----:B------:R-:W-:-:S05]  /*2810*/  FFMA R14, R29, R88, R14 ;  /* 0x000000581d0e7223 */ /* 0x000fca000000000e */
[----:B------:R-:W-:-:S05]  /*2820*/  F2FP.F16.F32.PACK_AB R14, RZ, R14 ;  /* 0x0000000eff0e723e */ /* 0x000fca00000000ff */
[----:B------:R0:W-:Y:S01]  /*2830*/  @P3 STG.E.U16 desc[UR36][R10.64+0x12], R14 ;  /* 0x0000120e0a003986 */ /* 0x0001e2000c101524 */
[----:B------:R-:W-:Y:S05]  /*2840*/  @!P0 BRA `(.L_x_43) ;  /* 0x0000000000048947 */ /* 0x000fea0003800000 */
[----:B------:R0:W5:Y:S02]  /*2850*/  LDG.E.LTC128B.U16 R24, desc[UR36][R8.64+0x10] ;  /* 0x0000102408187981 */ /* 0x000164000c1e1520 */
.L_x_43:
[----:B------:R-:W-:Y:S05]  /*2860*/  BSYNC B1 ;  /* 0x0000000000017941 */ /* 0x000fea0003800000 */
.L_x_42:
[----:B0----5:R-:W-:Y:S01]  /*2870*/  HADD2.F32 R14, -RZ, R24.H0_H0 ;  /* 0x20000018ff0e7230 */ /* 0x021fe20000004100 */
        /* <DEDUP_REMOVED lines=8> */
.L_x_45:
[----:B------:R-:W-:Y:S05]  /*2900*/  BSYNC B1 ;  /* 0x0000000000017941 */ /* 0x000fea0003800000 */
.L_x_44:
        /* <DEDUP_REMOVED lines=10> */
.L_x_47:
[----:B------:R-:W-:Y:S05]  /*29b0*/  BSYNC B1 ;  /* 0x0000000000017941 */ /* 0x000fea0003800000 */
.L_x_46:
[----:B0----5:R-:W-:Y:S01]  /*29c0*/  HADD2.F32 R14, -RZ, R24.H0_H0 ;  /* 0x20000018ff0e7230 */ /* 0x021fe20000004100 */
        /* <DEDUP_REMOVED lines=9> */
.L_x_49:
[----:B------:R-:W-:Y:S05]  /*2a60*/  BSYNC B1 ;  /* 0x0000000000017941 */ /* 0x000fea0003800000 */
.L_x_48:
        /* <DEDUP_REMOVED lines=9> */
.L_x_51:
[----:B------:R-:W-:Y:S05]  /*2b00*/  BSYNC B1 ;  /* 0x0000000000017941 */ /* 0x000fea0003800000 */
.L_x_50:
        /* <DEDUP_REMOVED lines=9> */
.L_x_53:
[----:B------:R-:W-:Y:S05]  /*2ba0*/  BSYNC B1 ;  /* 0x0000000000017941 */ /* 0x000fea0003800000 */
.L_x_52:
        /* <DEDUP_REMOVED lines=10> */
.L_x_55:
[----:B------:R-:W-:Y:S05]  /*2c50*/  BSYNC B1 ;  /* 0x0000000000017941 */ /* 0x000fea0003800000 */
.L_x_54:
        /* <DEDUP_REMOVED lines=10> */
.L_x_57:
[----:B------:R-:W-:Y:S05]  /*2d00*/  BSYNC B1 ;  /* 0x0000000000017941 */ /* 0x000fea0003800000 */
.L_x_56:
        /* <DEDUP_REMOVED lines=9> */
.L_x_59:
[----:B------:R-:W-:Y:S05]  /*2da0*/  BSYNC B1 ;  /* 0x0000000000017941 */ /* 0x000fea0003800000 */
.L_x_58:
        /* <DEDUP_REMOVED lines=9> */
.L_x_61:
[----:B------:R-:W-:Y:S05]  /*2e40*/  BSYNC B1 ;  /* 0x0000000000017941 */ /* 0x000fea0003800000 */
.L_x_60:
        /* <DEDUP_REMOVED lines=10> */
.L_x_63:
[----:B------:R-:W-:Y:S05]  /*2ef0*/  BSYNC B1 ;  /* 0x0000000000017941 */ /* 0x000fea0003800000 */
.L_x_62:
        /* <DEDUP_REMOVED lines=10> */
.L_x_65:
[----:B------:R-:W-:Y:S05]  /*2fa0*/  BSYNC B1 ;  /* 0x0000000000017941 */ /* 0x000fea0003800000 */
.L_x_64:
        /* <DEDUP_REMOVED lines=9> */
.L_x_67:
[----:B------:R-:W-:Y:S05]  /*3040*/  BSYNC B1 ;  /* 0x0000000000017941 */ /* 0x000fea0003800000 */
.L_x_66:
        /* <DEDUP_REMOVED lines=9> */
.L_x_69:
[----:B------:R-:W-:Y:S05]  /*30e0*/  BSYNC B1 ;  /* 0x0000000000017941 */ /* 0x000fea0003800000 */
.L_x_68:
        /* <DEDUP_REMOVED lines=10> */
.L_x_71:
[----:B------:R-:W-:Y:S05]  /*3190*/  BSYNC B1 ;  /* 0x0000000000017941 */ /* 0x000fea0003800000 */
.L_x_70:
        /* <DEDUP_REMOVED lines=10> */
.L_x_73:
[----:B------:R-:W-:Y:S05]  /*3240*/  BSYNC B1 ;  /* 0x0000000000017941 */ /* 0x000fea0003800000 */
.L_x_72:
        /* <DEDUP_REMOVED lines=9> */
.L_x_75:
[----:B------:R-:W-:Y:S05]  /*32e0*/  BSYNC B1 ;  /* 0x0000000000017941 */ /* 0x000fea0003800000 */
.L_x_74:
        /* <DEDUP_REMOVED lines=9> */
.L_x_77:
[----:B------:R-:W-:Y:S05]  /*3380*/  BSYNC B1 ;  /* 0x0000000000017941 */ /* 0x000fea0003800000 */
.L_x_76:
        /* <DEDUP_REMOVED lines=10> */
.L_x_79:
[----:B------:R-:W-:Y:S05]  /*3430*/  BSYNC B1 ;  /* 0x0000000000017941 */ /* 0x000fea0003800000 */
.L_x_78:
        /* <DEDUP_REMOVED lines=10> */
.L_x_81:
[----:B------:R-:W-:Y:S05]  /*34e0*/  BSYNC B1 ;  /* 0x0000000000017941 */ /* 0x000fea0003800000 */
.L_x_80:
        /* <DEDUP_REMOVED lines=9> */
.L_x_83:
[----:B------:R-:W-:Y:S05]  /*3580*/  BSYNC B1 ;  /* 0x0000000000017941 */ /* 0x000fea0003800000 */
.L_x_82:
        /* <DEDUP_REMOVED lines=9> */
.L_x_85:
[----:B------:R-:W-:Y:S05]  /*3620*/  BSYNC B1 ;  /* 0x0000000000017941 */ /* 0x000fea0003800000 */
.L_x_84:
        /* <DEDUP_REMOVED lines=10> */
.L_x_87:
[----:B------:R-:W-:Y:S05]  /*36d0*/  BSYNC B1 ;  /* 0x0000000000017941 */ /* 0x000fea0003800000 */
.L_x_86:
        /* <DEDUP_REMOVED lines=10> */
.L_x_89:
[----:B------:R-:W-:Y:S05]  /*3780*/  BSYNC B1 ;  /* 0x0000000000017941 */ /* 0x000fea0003800000 */
.L_x_88:
        /* <DEDUP_REMOVED lines=9> */
.L_x_91:
[----:B------:R-:W-:Y:S05]  /*3820*/  BSYNC B1 ;  /* 0x0000000000017941 */ /* 0x000fea0003800000 */
.L_x_90:
        /* <DEDUP_REMOVED lines=9> */
.L_x_93:
[----:B------:R-:W-:Y:S05]  /*38c0*/  BSYNC B1 ;  /* 0x0000000000017941 */ /* 0x000fea0003800000 */
.L_x_92:
        /* <DEDUP_REMOVED lines=10> */
.L_x_95:
[----:B------:R-:W-:Y:S05]  /*3970*/  BSYNC B1 ;  /* 0x0000000000017941 */ /* 0x000fea0003800000 */
.L_x_94:
        /* <DEDUP_REMOVED lines=10> */
.L_x_97:
[----:B------:R-:W-:Y:S05]  /*3a20*/  BSYNC B1 ;  /* 0x0000000000017941 */ /* 0x000fea0003800000 */
.L_x_96:
        /* <DEDUP_REMOVED lines=9> */
.L_x_99:
[----:B------:R-:W-:Y:S05]  /*3ac0*/  BSYNC B1 ;  /* 0x0000000000017941 */ /* 0x000fea0003800000 */
.L_x_98:
        /* <DEDUP_REMOVED lines=9> */
.L_x_101:
[----:B------:R-:W-:Y:S05]  /*3b60*/  BSYNC B1 ;  /* 0x0000000000017941 */ /* 0x000fea0003800000 */
.L_x_100:
        /* <DEDUP_REMOVED lines=10> */
.L_x_103:
[----:B------:R-:W-:Y:S05]  /*3c10*/  BSYNC B1 ;  /* 0x0000000000017941 */ /* 0x000fea0003800000 */
.L_x_102:
        /* <DEDUP_REMOVED lines=10> */
.L_x_105:
[----:B------:R-:W-:Y:S05]  /*3cc0*/  BSYNC B1 ;  /* 0x0000000000017941 */ /* 0x000fea0003800000 */
.L_x_104:
        /* <DEDUP_REMOVED lines=9> */
.L_x_107:
[----:B------:R-:W-:Y:S05]  /*3d60*/  BSYNC B1 ;  /* 0x0000000000017941 */ /* 0x000fea0003800000 */
.L_x_106:
        /* <DEDUP_REMOVED lines=9> */
.L_x_109:
[----:B------:R-:W-:Y:S05]  /*3e00*/  BSYNC B1 ;  /* 0x0000000000017941 */ /* 0x000fea0003800000 */
.L_x_108:
        /* <DEDUP_REMOVED lines=10> */
.L_x_111:
[----:B------:R-:W-:Y:S05]  /*3eb0*/  BSYNC B1 ;  /* 0x0000000000017941 */ /* 0x000fea0003800000 */
.L_x_110:
        /* <DEDUP_REMOVED lines=10> */
.L_x_113:
[----:B------:R-:W-:Y:S05]  /*3f60*/  BSYNC B1 ;  /* 0x0000000000017941 */ /* 0x000fea0003800000 */
.L_x_112:
        /* <DEDUP_REMOVED lines=9> */
.L_x_115:
[----:B------:R-:W-:Y:S05]  /*4000*/  BSYNC B1 ;  /* 0x0000000000017941 */ /* 0x000fea0003800000 */
.L_x_114:
        /* <DEDUP_REMOVED lines=9> */
.L_x_117:
[----:B------:R-:W-:Y:S05]  /*40a0*/  BSYNC B1 ;  /* 0x0000000000017941 */ /* 0x000fea0003800000 */
.L_x_116:
        /* <DEDUP_REMOVED lines=10> */
.L_x_119:
[----:B------:R-:W-:Y:S05]  /*4150*/  BSYNC B1 ;  /* 0x0000000000017941 */ /* 0x000fea0003800000 */
.L_x_118:
        /* <DEDUP_REMOVED lines=10> */
.L_x_121:
[----:B------:R-:W-:Y:S05]  /*4200*/  BSYNC B1 ;  /* 0x0000000000017941 */ /* 0x000fea0003800000 */
.L_x_120:
        /* <DEDUP_REMOVED lines=9> */
.L_x_123:
[----:B------:R-:W-:Y:S05]  /*42a0*/  BSYNC B1 ;  /* 0x0000000000017941 */ /* 0x000fea0003800000 */
.L_x_122:
        /* <DEDUP_REMOVED lines=9> */
.L_x_125:
[----:B------:R-:W-:Y:S05]  /*4340*/  BSYNC B1 ;  /* 0x0000000000017941 */ /* 0x000fea0003800000 */
.L_x_124:
        /* <DEDUP_REMOVED lines=10> */
.L_x_127:
[----:B------:R-:W-:Y:S05]  /*43f0*/  BSYNC B1 ;  /* 0x0000000000017941 */ /* 0x000fea0003800000 */
.L_x_126:
        /* <DEDUP_REMOVED lines=10> */
.L_x_129:
[----:B------:R-:W-:Y:S05]  /*44a0*/  BSYNC B1 ;  /* 0x0000000000017941 */ /* 0x000fea0003800000 */
.L_x_128:
        /* <DEDUP_REMOVED lines=9> */
.L_x_131:
[----:B------:R-:W-:Y:S05]  /*4540*/  BSYNC B1 ;  /* 0x0000000000017941 */ /* 0x000fea0003800000 */
.L_x_130:
        /* <DEDUP_REMOVED lines=9> */
.L_x_133:
[----:B------:R-:W-:Y:S05]  /*45e0*/  BSYNC B1 ;  /* 0x0000000000017941 */ /* 0x000fea0003800000 */
.L_x_132:
        /* <DEDUP_REMOVED lines=10> */
.L_x_135:
[----:B------:R-:W-:Y:S05]  /*4690*/  BSYNC B1 ;  /* 0x0000000000017941 */ /* 0x000fea0003800000 */
.L_x_134:
        /* <DEDUP_REMOVED lines=10> */
.L_x_137:
[----:B------:R-:W-:Y:S05]  /*4740*/  BSYNC B1 ;  /* 0x0000000000017941 */ /* 0x000fea0003800000 */
.L_x_136:
        /* <DEDUP_REMOVED lines=9> */
.L_x_139:
[----:B------:R-:W-:Y:S05]  /*47e0*/  BSYNC B1 ;  /* 0x0000000000017941 */ /* 0x000fea0003800000 */
.L_x_138:
        /* <DEDUP_REMOVED lines=9> */
.L_x_141:
[----:B------:R-:W-:Y:S05]  /*4880*/  BSYNC B1 ;  /* 0x0000000000017941 */ /* 0x000fea0003800000 */
.L_x_140:
        /* <DEDUP_REMOVED lines=10> */
.L_x_143:
[----:B------:R-:W-:Y:S05]  /*4930*/  BSYNC B1 ;  /* 0x0000000000017941 */ /* 0x000fea0003800000 */
.L_x_142:
        /* <DEDUP_REMOVED lines=10> */
.L_x_145:
[----:B------:R-:W-:Y:S05]  /*49e0*/  BSYNC B1 ;  /* 0x0000000000017941 */ /* 0x000fea0003800000 */
.L_x_144:
        /* <DEDUP_REMOVED lines=9> */
.L_x_147:
[----:B------:R-:W-:Y:S05]  /*4a80*/  BSYNC B1 ;  /* 0x0000000000017941 */ /* 0x000fea0003800000 */
.L_x_146:
        /* <DEDUP_REMOVED lines=9> */
.L_x_149:
[----:B------:R-:W-:Y:S05]  /*4b20*/  BSYNC B1 ;  /* 0x0000000000017941 */ /* 0x000fea0003800000 */
.L_x_148:
        /* <DEDUP_REMOVED lines=10> */
.L_x_151:
[----:B------:R-:W-:Y:S05]  /*4bd0*/  BSYNC B1 ;  /* 0x0000000000017941 */ /* 0x000fea0003800000 */
.L_x_150:
[----:B0----5:R-:W-:Y:S01]  /*4be0*/  HADD2.F32 R14, -RZ, R24.H0_H0 ;  /* 0x20000018ff0e7230 */ /* 0x021fe20000004100 */
[----:B------:R-:W-:Y:S01]  /*4bf0*/  ISETP.GT.AND P1, PT, R4, 0x79, PT ;  /* 0x000000790400780c */ /* 0x000fe20003f24270 */
[----:B------:R-:W-:Y:S01]  /*4c00*/  @P2 IMAD.MOV.U32 R4, RZ, RZ, R10 ;  /* 0x000000ffff042224 */ /* 0x000fe200078e000a */
[----:B------:R-:W-:Y:S02]  /*4c10*/  BSSY B1, `(.L_x_152) ;  /* 0x000000a000017945 */ /* 0x000fe40003800000 */
[----:B------:R-:W-:Y:S01]  /*4c20*/  FMUL R5, R14, R89 ;  /* 0x000000590e057220 */ /* 0x000fe20000400000 */
[----:B------:R-:W-:-:S03]  /*4c30*/  ISETP.GT.AND P3, PT, R3, RZ, P1 ;  /* 0x000000ff0300720c */ /* 0x000fc60000f64270 */
[----:B------:R-:W-:-:S05]  /*4c40*/  FFMA R5, R84, R88, R5 ;  /* 0x0000005854057223 */ /* 0x000fca0000000005 */
[----:B------:R-:W-:-:S04]  /*4c50*/  F2FP.F16.F32.PACK_AB R5, RZ, R5 ;  /* 0x00000005ff05723e */ /* 0x000fc800000000ff */
[----:B------:R-:W-:Y:S01]  /*4c60*/  PRMT R14, R5, 0x7610, R14 ;  /* 0x00007610050e7816 */ /* 0x000fe2000000000e */
[----:B------:R-:W-:-:S05]  /*4c70*/  @P2 IMAD.MOV.U32 R5, RZ, RZ, R11 ;  /* 0x000000ffff052224 */ /* 0x000fca00078e000b */
[----:B------:R0:W-:Y:S01]  /*4c80*/  @P2 STG.E.U16 desc[UR36][R4.64+0xf0], R14 ;  /* 0x0000f00e04002986 */ /* 0x0001e2000c101524 */
[----:B------:R-:W-:Y:S05]  /*4c90*/  @!P3 BRA `(.L_x_153) ;  /* 0x000000000004b947 */ /* 0x000fea0003800000 */
[----:B------:R0:W5:Y:S02]  /*4ca0*/  LDG.E.LTC128B.U16 R24, desc[UR36][R6.64+0xf2] ;  /* 0x0000f22406187981 */ /* 0x000164000c1e1520 */
.L_x_153:
[----:B------:R-:W-:Y:S05]  /*4cb0*/  BSYNC B1 ;  /* 0x0000000000017941 */ /* 0x000fea0003800000 */
.L_x_152:
        /* <DEDUP_REMOVED lines=9> */
.L_x_155:
[----:B------:R-:W-:Y:S05]  /*4d50*/  BSYNC B1 ;  /* 0x0000000000017941 */ /* 0x000fea0003800000 */
.L_x_154:
[----:B0----5:R-:W-:Y:S01]  /*4d60*/  HADD2.F32 R4, -RZ, R24.H0_H0 ;  /* 0x20000018ff047230 */ /* 0x021fe20000004100 */
[----:B------:R-:W-:Y:S01]  /*4d70*/  ISETP.GT.AND P1, PT, R3, 0x8, P1 ;  /* 0x000000080300780c */ /* 0x000fe20000f24270 */
[----:B------:R-:W-:Y:S03]  /*4d80*/  BSSY B1, `(.L_x_156) ;  /* 0x000000a000017945 */ /* 0x000fe60003800000 */
[----:B------:R-:W-:Y:S01]  /*4d90*/  FMUL R5, R4, R89 ;  /* 0x0000005904057220 */ /* 0x000fe20000400000 */
[----:B------:R-:W-:-:S03]  /*4da0*/  @P0 IMAD.MOV.U32 R4, RZ, RZ, R12 ;  /* 0x000000ffff040224 */ /* 0x000fc600078e000c */
[----:B------:R-:W-:-:S05]  /*4db0*/  FFMA R5, R86, R88, R5 ;  /* 0x0000005856057223 */ /* 0x000fca0000000005 */
[----:B------:R-:W-:-:S04]  /*4dc0*/  F2FP.F16.F32.PACK_AB R5, RZ, R5 ;  /* 0x00000005ff05723e */ /* 0x000fc800000000ff */
[----:B-1-34-:R-:W-:Y:S01]  /*4dd0*/  PRMT R6, R5, 0x7610, R6 ;  /* 0x0000761005067816 */ /* 0x01afe20000000006 */
[----:B------:R-:W-:-:S05]  /*4de0*/  @P0 IMAD.MOV.U32 R5, RZ, RZ, R13 ;  /* 0x000000ffff050224 */ /* 0x000fca00078e000d */
[----:B------:R0:W-:Y:S01]  /*4df0*/  @P0 STG.E.U16 desc[UR36][R4.64+0xf0], R6 ;  /* 0x0000f00604000986 */ /* 0x0001e2000c101524 */
[----:B------:R-:W-:Y:S05]  /*4e00*/  @!P1 BRA `(.L_x_157) ;  /* 0x0000000000049947 */ /* 0x000fea0003800000 */
[----:B------:R1:W5:Y:S02]  /*4e10*/  LDG.E.LTC128B.U16 R24, desc[UR36][R8.64+0xf2] ;  /* 0x0000f22408187981 */ /* 0x000364000c1e1520 */
.L_x_157:
[----:B------:R-:W-:Y:S05]  /*4e20*/  BSYNC B1 ;  /* 0x0000000000017941 */ /* 0x000fea0003800000 */
.L_x_156:
[----:B------:R-:W-:Y:S05]  /*4e30*/  @!P1 BRA `(.L_x_158) ;  /* 0x0000001000d09947 */ /* 0x000fea0003800000 */
[----:B-----5:R-:W-:-:S05]  /*4e40*/  HADD2.F32 R24, -RZ, R24.H0_H0 ;  /* 0x20000018ff187230 */ /* 0x020fca0000004100 */
[----:B------:R-:W-:-:S04]  /*4e50*/  FMUL R24, R24, R89 ;  /* 0x0000005918187220 */ /* 0x000fc80000400000 */
[----:B------:R-:W-:-:S05]  /*4e60*/  FFMA R24, R87, R88, R24 ;  /* 0x0000005857187223 */ /* 0x000fca0000000018 */
[----:B------:R-:W-:-:S05]  /*4e70*/  F2FP.F16.F32.PACK_AB R24, RZ, R24 ;  /* 0x00000018ff18723e */ /* 0x000fca00000000ff */
[----:B------:R3:W-:Y:S01]  /*4e80*/  STG.E.U16 desc[UR36][R12.64+0xf2], R24 ;  /* 0x0000f2180c007986 */ /* 0x0007e2000c101524 */
[----:B------:R-:W-:Y:S05]  /*4e90*/  BRA `(.L_x_158) ;  /* 0x0000001000b87947 */ /* 0x000fea0003800000 */
.L_x_33:
[----:B------:R-:W-:Y:S01]  /*4ea0*/  ISETP.GT.AND P2, PT, R4, 0x1, PT ;  /* 0x000000010400780c */ /* 0x000fe20003f44270 */
[----:B------:R-:W-:Y:S01]  /*4eb0*/  ULDC.64 UR4, c[0x0][0x5c0] ;  /* 0x0001700000047ab9 */ /* 0x000fe20000000a00 */
[-C--:B------:R-:W-:Y:S01]  /*4ec0*/  FMUL R24, R24, R88.reuse ;  /* 0x0000005818187220 */ /* 0x080fe20000400000 */
[-C--:B------:R-:W-:Y:S01]  /*4ed0*/  FMUL R25, R25, R88.reuse ;  /* 0x0000005819197220 */ /* 0x080fe20000400000 */
[----:B------:R-:W-:Y:S01]  /*4ee0*/  ISETP.GT.AND P1, PT, R3, RZ, P2 ;  /* 0x000000ff0300720c */ /* 0x000fe20001724270 */
[-C--:B------:R-:W-:Y:S01]  /*4ef0*/  FMUL R26, R26, R88.reuse ;  /* 0x000000581a1a7220 */ /* 0x080fe20000400000 */
[----:B------:R-:W-:Y:S01]  /*4f00*/  LEA R6, P4, R104, UR4, 0x1 ;  /* 0x0000000468067c11 */ /* 0x000fe2000f8808ff */
[----:B------:R-:W-:Y:S01]  /*4f10*/  FMUL R27, R27, R88 ;  /* 0x000000581b1b7220 */ /* 0x000fe20000400000 */
[----:B------:R-:W-:Y:S01]  /*4f20*/  F2FP.F16.F32.PACK_AB R24, RZ, R24 ;  /* 0x00000018ff18723e */ /* 0x000fe200000000ff */
[-C--:B------:R-:W-:Y:S01]  /*4f30*/  FMUL R28, R28, R88.reuse ;  /* 0x000000581c1c7220 */ /* 0x080fe20000400000 */
[----:B------:R-:W-:Y:S01]  /*4f40*/  LEA.HI.X R7, R104, UR5, R115, 0x1, P4 ;  /* 0x0000000568077c11 */ /* 0x000fe2000a0f0c73 */
[-C--:B------:R-:W-:Y:S01]  /*4f50*/  FMUL R29, R29, R88.reuse ;  /* 0x000000581d1d7220 */ /* 0x080fe20000400000 */
[----:B------:R-:W-:Y:S01]  /*4f60*/  F2FP.F16.F32.PACK_AB R25, RZ, R25 ;  /* 0x00000019ff19723e */ /* 0x000fe200000000ff */
[-C--:B------:R-:W-:Y:S01]  /*4f70*/  FMUL R30, R30, R88.reuse ;  /* 0x000000581e1e7220 */ /* 0x080fe20000400000 */
[----:B------:R-:W-:Y:S01]  /*4f80*/  ISETP.GT.AND P2, PT, R3, 0x8, P2 ;  /* 0x000000080300780c */ /* 0x000fe20001744270 */
[----:B------:R-:W-:Y:S01]  /*4f90*/  @P3 STG.E.U16 desc[UR36][R6.64], R24 ;  /* 0x0000001806003986 */ /* 0x000fe2000c101524 */
[C---:B------:R-:W-:Y:S01]  /*4fa0*/  SHF.L.U64.HI R5, R90.reuse, 0x1, R91 ;  /* 0x000000015a057819 */ /* 0x040fe2000001025b */
[----:B------:R-:W-:Y:S01]  /*4fb0*/  FMUL R31, R31, R88 ;  /* 0x000000581f1f7220 */ /* 0x000fe20000400000 */
[----:B------:R-:W-:Y:S01]  /*4fc0*/  LEA R8, P3, R90, R6, 0x1 ;  /* 0x000000065a087211 */ /* 0x000fe200078608ff */
[----:B------:R-:W-:Y:S01]  /*4fd0*/  @P1 STG.E.U16 desc[UR36][R6.64+0x2], R25 ;  /* 0x0000021906001986 */ /* 0x000fe2000c101524 */
[----:B------:R-:W-:Y:S01]  /*4fe0*/  ISETP.GT.AND P1, PT, R3, 0x8, P0 ;  /* 0x000000080300780c */ /* 0x000fe20000724270 */
[----:B------:R-:W-:Y:S01]  /*4ff0*/  FMUL R32, R32, R88 ;  /* 0x0000005820207220 */ /* 0x000fe20000400000 */
[----:B------:R-:W-:Y:S01]  /*5000*/  F2FP.F16.F32.PACK_AB R26, RZ, R26 ;  /* 0x0000001aff1a723e */ /* 0x000fe200000000ff */
[----:B------:R-:W-:Y:S01]  /*5010*/  IMAD.X R9, R5, 0x1, R7, P3 ;  /* 0x0000000105097824 */ /* 0x000fe200018e0607 */
[----:B------:R-:W-:Y:S01]  /*5020*/  F2FP.F16.F32.PACK_AB R27, RZ, R27 ;  /* 0x0000001bff1b723e */ /* 0x000fe200000000ff */
[-C--:B------:R-:W-:Y:S01]  /*5030*/  FMUL R33, R33, R88.reuse ;  /* 0x0000005821217220 */ /* 0x080fe20000400000 */
[----:B------:R-:W-:Y:S01]  /*5040*/  ISETP.GT.AND P0, PT, R4, 0x8, PT ;  /* 0x000000080400780c */ /* 0x000fe20003f04270 */
[----:B------:R-:W-:Y:S01]  /*5050*/  FMUL R34, R34, R88 ;  /* 0x0000005822227220 */ /* 0x000fe20000400000 */
[----:B------:R-:W-:Y:S01]  /*5060*/  F2FP.F16.F32.PACK_AB R28, RZ, R28 ;  /* 0x0000001cff1c723e */ /* 0x000fe200000000ff */
[-C--:B------:R-:W-:Y:S01]  /*5070*/  FMUL R35, R35, R88.reuse ;  /* 0x0000005823237220 */ /* 0x080fe20000400000 */
[C---:B------:R-:W-:Y:S01]  /*5080*/  ISETP.GT.AND P4, PT, R3.reuse, RZ, P0 ;  /* 0x000000ff0300720c */ /* 0x040fe20000784270 */
[-C--:B------:R-:W-:Y:S01]  /*5090*/  FMUL R36, R36, R88.reuse ;  /* 0x0000005824247220 */ /* 0x080fe20000400000 */
[----:B------:R-:W-:Y:S01]  /*50a0*/  F2FP.F16.F32.PACK_AB R29, RZ, R29 ;  /* 0x0000001dff1d723e */ /* 0x000fe200000000ff */
[----:B------:R-:W-:Y:S01]  /*50b0*/  @P1 STG.E.U16 desc[UR36][R8.64], R26 ;  /* 0x0000001a08001986 */ /* 0x000fe2000c101524 */
[----:B------:R-:W-:Y:S01]  /*50c0*/  ISETP.GT.AND P1, PT, R3, 0x8, P0 ;  /* 0x000000080300780c */ /* 0x000fe20000724270 */
[----:B------:R-:W-:Y:S01]  /*50d0*/  FMUL R37, R37, R88 ;  /* 0x0000005825257220 */ /* 0x000fe20000400000 */
[----:B------:R-:W-:Y:S01]  /*50e0*/  F2FP.F16.F32.PACK_AB R30, RZ, R30 ;  /* 0x0000001eff1e723e */ /* 0x000fe200000000ff */
[----:B------:R-:W-:Y:S01]  /*50f0*/  @P2 STG.E.U16 desc[UR36][R8.64+0x2], R27 ;  /* 0x0000021b08002986 */ /* 0x000fe2000c101524 */
[----:B------:R-:W-:Y:S01]  /*5100*/  ISETP.GT.AND P2, PT, R4, 0x9, PT ;  /* 0x000000090400780c */ /* 0x000fe20003f44270 */
[-C--:B------:R-:W-:Y:S01]  /*5110*/  FMUL R38, R38, R88.reuse ;  /* 0x0000005826267220 */ /* 0x080fe20000400000 */
[----:B------:R-:W-:Y:S01]  /*5120*/  F2FP.F16.F32.PACK_AB R31, RZ, R31 ;  /* 0x0000001fff1f723e */ /* 0x000fe200000000ff */
[-C--:B------:R-:W-:Y:S01]  /*5130*/  FMUL R39, R39, R88.reuse ;  /* 0x0000005827277220 */ /* 0x080fe20000400000 */
[C---:B------:R-:W-:Y:S01]  /*5140*/  ISETP.GT.AND P3, PT, R3.reuse, RZ, P2 ;  /* 0x000000ff0300720c */ /* 0x040fe20001764270 */
[----:B------:R-:W-:Y:S01]  /*5150*/  @P4 STG.E.U16 desc[UR36][R6.64+0x10], R28 ;  /* 0x0000101c06004986 */ /* 0x000fe2000c101524 */
[----:B------:R-:W-:Y:S01]  /*5160*/  ISETP.GT.AND P2, PT, R3, 0x8, P2 ;  /* 0x000000080300780c */ /* 0x000fe20001744270 */
[-C--:B------:R-:W-:Y:S01]  /*5170*/  FMUL R40, R40, R88.reuse ;  /* 0x0000005828287220 */ /* 0x080fe20000400000 */
[----:B------:R-:W-:Y:S01]  /*5180*/  ISETP.GT.AND P0, PT, R4, 0x10, PT ;  /* 0x000000100400780c */ /* 0x000fe20003f04270 */
[----:B------:R-:W-:Y:S01]  /*5190*/  FMUL R41, R41, R88 ;  /* 0x0000005829297220 */ /* 0x000fe20000400000 */
[----:B------:R-:W-:Y:S01]  /*51a0*/  F2FP.F16.F32.PACK_AB R32, RZ, R32 ;  /* 0x00000020ff20723e */ /* 0x000fe200000000ff */
[-C--:B------:R-:W-:Y:S01]  /*51b0*/  FMUL R42, R42, R88.reuse ;  /* 0x000000582a2a7220 */ /* 0x080fe20000400000 */
[----:B------:R-:W-:Y:S01]  /*51c0*/  ISETP.GT.AND P4, PT, R3, RZ, P0 ;  /* 0x000000ff0300720c */ /* 0x000fe20000784270 */
[-C--:B------:R-:W-:Y:S01]  /*51d0*/  FMUL R43, R43, R88.reuse ;  /* 0x000000582b2b7220 */ /* 0x080fe20000400000 */
[----:B------:R-:W-:Y:S01]  /*51e0*/  F2FP.F16.F32.PACK_AB R33, RZ, R33 ;  /* 0x00000021ff21723e */ /* 0x000fe200000000ff */
[----:B------:R-:W-:Y:S01]  /*51f0*/  FMUL R44, R44, R88 ;  /* 0x000000582c2c7220 */ /* 0x000fe20000400000 */
[----:B------:R-:W-:Y:S01]  /*5200*/  F2FP.F16.F32.PACK_AB R34, RZ, R34 ;  /* 0x00000022ff22723e */ /* 0x000fe200000000ff */
[----:B------:R-:W-:Y:S01]  /*5210*/  @P3 STG.E.U16 desc[UR36][R6.64+0x12], R29 ;  /* 0x0000121d06003986 */ /* 0x000fe2000c101524 */
[----:B------:R-:W-:Y:S01]  /*5220*/  ISETP.GT.AND P3, PT, R4, 0x11, PT ;  /* 0x000000110400780c */ /* 0x000fe20003f64270 */
[-C--:B------:R-:W-:Y:S01]  /*5230*/  FMUL R45, R45, R88.reuse ;  /* 0x000000582d2d7220 */ /* 0x080fe20000400000 */
[----:B------:R-:W-:Y:S01]  /*5240*/  F2FP.F16.F32.PACK_AB R35, RZ, R35 ;  /* 0x00000023ff23723e */ /* 0x000fe200000000ff */
[----:B------:R-:W-:Y:S01]  /*5250*/  @P1 STG.E.U16 desc[UR36][R8.64+0x10], R30 ;  /* 0x0000101e08001986 */ /* 0x000fe2000c101524 */
[C---:B------:R-:W-:Y:S01]  /*5260*/  ISETP.GT.AND P1, PT, R3.reuse, 0x8, P0 ;  /* 0x000000080300780c */ /* 0x040fe20000724270 */
[-C--:B------:R-:W-:Y:S01]  /*5270*/  FMUL R46, R46, R88.reuse ;  /* 0x000000582e2e7220 */ /* 0x080fe20000400000 */
[----:B------:R-:W-:Y:S01]  /*5280*/  ISETP.GT.AND P0, PT, R4, 0x18, PT ;  /* 0x000000180400780c */ /* 0x000fe20003f04270 */
[----:B------:R-:W-:Y:S01]  /*5290*/  @P2 STG.E.U16 desc[UR36][R8.64+0x12], R31 ;  /* 0x0000121f08002986 */ /* 0x000fe2000c101524 */
[----:B------:R-:W-:Y:S01]  /*52a0*/  ISETP.GT.AND P2, PT, R3, RZ, P3 ;  /* 0x000000ff0300720c */ /* 0x000fe20001f44270 */
[-C--:B------:R-:W-:Y:S01]  /*52b0*/  FMUL R47, R47, R88.reuse ;  /* 0x000000582f2f7220 */ /* 0x080fe20000400000 */
[C---:B------:R-:W-:Y:S01]  /*52c0*/  ISETP.GT.AND P3, PT, R3.reuse, 0x8, P3 ;  /* 0x000000080300780c */ /* 0x040fe20001f64270 */
[----:B------:R-:W-:Y:S01]  /*52d0*/  @P4 STG.E.U16 desc[UR36][R6.64+0x20], R32 ;  /* 0x0000202006004986 */ /* 0x000fe2000c101524 */
[----:B------:R-:W-:Y:S01]  /*52e0*/  ISETP.GT.AND P4, PT, R3, RZ, P0 ;  /* 0x000000ff0300720c */ /* 0x000fe20000784270 */
[----:B------:R-:W-:Y:S01]  /*52f0*/  FMUL R48, R48, R88 ;  /* 0x0000005830307220 */ /* 0x000fe20000400000 */
[----:B------:R-:W-:Y:S01]  /*5300*/  F2FP.F16.F32.PACK_AB R36, RZ, R36 ;  /* 0x00000024ff24723e */ /* 0x000fe200000000ff */
[-C--:B------:R-:W-:Y:S01]  /*5310*/  FMUL R49, R49, R88.reuse ;  /* 0x0000005831317220 */ /* 0x080fe20000400000 */
[----:B------:R-:W-:Y:S01]  /*5320*/  F2FP.F16.F32.PACK_AB R37, RZ, R37 ;  /* 0x00000025ff25723e */ /* 0x000fe200000000ff */
[----:B------:R-:W-:Y:S01]  /*5330*/  FMUL R50, R50, R88 ;  /* 0x0000005832327220 */ /* 0x000fe20000400000 */
[----:B------:R-:W-:Y:S01]  /*5340*/  F2FP.F16.F32.PACK_AB R38, RZ, R38 ;  /* 0x00000026ff26723e */ /* 0x000fe200000000ff */
[----:B------:R-:W-:Y:S01]  /*5350*/  FMUL R51, R51, R88 ;  /* 0x0000005833337220 */ /* 0x000fe20000400000 */
[----:B------:R-:W-:Y:S01]  /*5360*/  F2FP.F16.F32.PACK_AB R39, RZ, R39 ;  /* 0x00000027ff27723e */ /* 0x000fe200000000ff */
[----:B------:R-:W-:Y:S01]  /*5370*/  @P2 STG.E.U16 desc[UR36][R6.64+0x22], R33 ;  /* 0x0000222106002986 */ /* 0x000fe2000c101524 */
[----:B------:R-:W-:Y:S01]  /*5380*/  F2FP.F16.F32.PACK_AB R40, RZ, R40 ;  /* 0x00000028ff28723e */ /* 0x000fe200000000ff */
[-C--:B------:R-:W-:Y:S01]  /*5390*/  FMUL R52, R52, R88.reuse ;  /* 0x0000005834347220 */ /* 0x080fe20000400000 */
[----:B------:R-:W-:Y:S01]  /*53a0*/  F2FP.F16.F32.PACK_AB R41, RZ, R41 ;  /* 0x00000029ff29723e */ /* 0x000fe200000000ff */
[----:B------:R-:W-:Y:S01]  /*53b0*/  @P1 STG.E.U16 desc[UR36][R8.64+0x20], R34 ;  /* 0x0000202208001986 */ /* 0x000fe2000c101524 */
[----:B------:R-:W-:Y:S01]  /*53c0*/  ISETP.GT.AND P1, PT, R3, 0x8, P0 ;  /* 0x000000080300780c */ /* 0x000fe20000724270 */
[-C--:B------:R-:W-:Y:S01]  /*53d0*/  FMUL R53, R53, R88.reuse ;  /* 0x0000005835357220 */ /* 0x080fe20000400000 */
[C---:B------:R-:W-:Y:S01]  /*53e0*/  ISETP.GT.AND P0, PT, R4.reuse, 0x20, PT ;  /* 0x000000200400780c */ /* 0x040fe20003f04270 */
[----:B------:R-:W-:Y:S01]  /*53f0*/  @P3 STG.E.U16 desc[UR36][R8.64+0x22], R35 ;  /* 0x0000222308003986 */ /* 0x000fe2000c101524 */
[----:B------:R-:W-:Y:S01]  /*5400*/  ISETP.GT.AND P3, PT, R4, 0x19, PT ;  /* 0x000000190400780c */ /* 0x000fe20003f64270 */
[----:B------:R-:W-:Y:S01]  /*5410*/  FMUL R54, R54, R88 ;  /* 0x0000005836367220 */ /* 0x000fe20000400000 */
[----:B------:R-:W-:Y:S01]  /*5420*/  F2FP.F16.F32.PACK_AB R42, RZ, R42 ;  /* 0x0000002aff2a723e */ /* 0x000fe200000000ff */
[----:B------:R-:W-:Y:S01]  /*5430*/  @P4 STG.E.U16 desc[UR36][R6.64+0x30], R36 ;  /* 0x0000302406004986 */ /* 0x000fe2000c101524 */
[----:B------:R-:W-:Y:S01]  /*5440*/  ISETP.GT.AND P2, PT, R3, RZ, P3 ;  /* 0x000000ff0300720c */ /* 0x000fe20001f44270 */
[-C--:B------:R-:W-:Y:S01]  /*5450*/  FMUL R55, R55, R88.reuse ;  /* 0x0000005837377220 */ /* 0x080fe20000400000 */
[C---:B------:R-:W-:Y:S01]  /*5460*/  ISETP.GT.AND P3, PT, R3.reuse, 0x8, P3 ;  /* 0x000000080300780c */ /* 0x040fe20001f64270 */
[-C--:B------:R-:W-:Y:S01]  /*5470*/  FMUL R56, R56, R88.reuse ;  /* 0x0000005838387220 */ /* 0x080fe20000400000 */
[----:B------:R-:W-:Y:S01]  /*5480*/  ISETP.GT.AND P4, PT, R3, RZ, P0 ;  /* 0x000000ff0300720c */ /* 0x000fe20000784270 */
[-C--:B------:R-:W-:Y:S01]  /*5490*/  FMUL R57, R57, R88.reuse ;  /* 0x0000005839397220 */ /* 0x080fe20000400000 */
[----:B------:R-:W-:Y:S01]  /*54a0*/  F2FP.F16.F32.PACK_AB R43, RZ, R43 ;  /* 0x0000002bff2b723e */ /* 0x000fe200000000ff */
[----:B------:R-:W-:Y:S01]  /*54b0*/  FMUL R58, R58, R88 ;  /* 0x000000583a3a7220 */ /* 0x000fe20000400000 */
[----:B------:R-:W-:Y:S01]  /*54c0*/  F2FP.F16.F32.PACK_AB R44, RZ, R44 ;  /* 0x0000002cff2c723e */ /* 0x000fe200000000ff */
[-C--:B------:R-:W-:Y:S01]  /*54d0*/  FMUL R59, R59, R88.reuse ;  /* 0x000000583b3b7220 */ /* 0x080fe20000400000 */
[----:B------:R-:W-:Y:S01]  /*54e0*/  F2FP.F16.F32.PACK_AB R45, RZ, R45 ;  /* 0x0000002dff2d723e */ /* 0x000fe200000000ff */
[----:B------:R-:W-:Y:S01]  /*54f0*/  FMUL R60, R60, R88 ;  /* 0x000000583c3c7220 */ /* 0x000fe20000400000 */
[----:B------:R-:W-:Y:S01]  /*5500*/  F2FP.F16.F32.PACK_AB R46, RZ, R46 ;  /* 0x0000002eff2e723e */ /* 0x000fe200000000ff */
[----:B------:R-:W-:Y:S01]  /*5510*/  @P2 STG.E.U16 desc[UR36][R6.64+0x32], R37 ;  /* 0x0000322506002986 */ /* 0x000fe2000c101524 */
[----:B------:R-:W-:Y:S01]  /*5520*/  F2FP.F16.F32.PACK_AB R47, RZ, R47 ;  /* 0x0000002fff2f723e */ /* 0x000fe200000000ff */
[----:B------:R-:W-:Y:S01]  /*5530*/  FMUL R61, R61, R88 ;  /* 0x000000583d3d7220 */ /* 0x000fe20000400000 */
[----:B------:R-:W-:Y:S01]  /*5540*/  F2FP.F16.F32.PACK_AB R48, RZ, R48 ;  /* 0x00000030ff30723e */ /* 0x000fe200000000ff */
[----:B------:R-:W-:Y:S01]  /*5550*/  @P1 STG.E.U16 desc[UR36][R8.64+0x30], R38 ;  /* 0x0000302608001986 */ /* 0x000fe2000c101524 */
[----:B------:R-:W-:Y:S01]  /*5560*/  ISETP.GT.AND P1, PT, R3, 0x8, P0 ;  /* 0x000000080300780c */ /* 0x000fe20000724270 */
[-C--:B------:R-:W-:Y:S01]  /*5570*/  FMUL R62, R62, R88.reuse ;  /* 0x000000583e3e7220 */ /* 0x080fe20000400000 */
[C---:B------:R-:W-:Y:S01]  /*5580*/  ISETP.GT.AND P0, PT, R4.reuse, 0x28, PT ;  /* 0x000000280400780c */ /* 0x040fe20003f04270 */
[----:B------:R-:W-:Y:S01]  /*5590*/  @P3 STG.E.U16 desc[UR36][R8.64+0x32], R39 ;  /* 0x0000322708003986 */ /* 0x000fe2000c101524 */
[----:B------:R-:W-:Y:S01]  /*55a0*/  ISETP.GT.AND P3, PT, R4, 0x21, PT ;  /* 0x000000210400780c */ /* 0x000fe20003f64270 */
[-C--:B------:R-:W-:Y:S01]  /*55b0*/  FMUL R63, R63, R88.reuse ;  /* 0x000000583f3f7220 */ /* 0x080fe20000400000 */
[----:B------:R-:W-:Y:S01]  /*55c0*/  F2FP.F16.F32.PACK_AB R49, RZ, R49 ;  /* 0x00000031ff31723e */ /* 0x000fe200000000ff */
[----:B------:R-:W-:Y:S01]  /*55d0*/  @P4 STG.E.U16 desc[UR36][R6.64+0x40], R40 ;  /* 0x0000402806004986 */ /* 0x000fe2000c101524 */
[C---:B------:R-:W-:Y:S01]  /*55e0*/  ISETP.GT.AND P2, PT, R3.reuse, RZ, P3 ;  /* 0x000000ff0300720c */ /* 0x040fe20001f44270 */
[-C--:B------:R-:W-:Y:S01]  /*55f0*/  FMUL R64, R64, R88.reuse ;  /* 0x0000005840407220 */ /* 0x080fe20000400000 */
[----:B------:R-:W-:Y:S01]  /*5600*/  ISETP.GT.AND P3, PT, R3, 0x8, P3 ;  /* 0x000000080300780c */ /* 0x000fe20001f64270 */
[-C--:B------:R-:W-:Y:S01]  /*5610*/  FMUL R65, R65, R88.reuse ;  /* 0x0000005841417220 */ /* 0x080fe20000400000 */
        /* <DEDUP_REMOVED lines=62> */
[----:B------:R-:W-:-:S02]  /*5a00*/  F2FP.F16.F32.PACK_AB R68, RZ, R68 ;  /* 0x00000044ff44723e */ /* 0x000fc400000000ff */
[----:B------:R-:W-:Y:S01]  /*5a10*/  F2FP.F16.F32.PACK_AB R69, RZ, R69 ;  /* 0x00000045ff45723e */ /* 0x000fe200000000ff */
[----:B------:R-:W-:Y:S01]  /*5a20*/  @P1 STG.E.U16 desc[UR36][R8.64+0x60], R50 ;  /* 0x0000603208001986 */ /* 0x000fe2000c101524 */
[C---:B------:R-:W-:Y:S02]  /*5a30*/  ISETP.GT.AND P1, PT, R3.reuse, 0x8, P0 ;  /* 0x000000080300780c */ /* 0x040fe40000724270 */
[C---:B------:R-:W-:Y:S01]  /*5a40*/  ISETP.GT.AND P0, PT, R4.reuse, 0x40, PT ;  /* 0x000000400400780c */ /* 0x040fe20003f04270 */
[----:B------:R-:W-:Y:S01]  /*5a50*/  @P3 STG.E.U16 desc[UR36][R8.64+0x62], R51 ;  /* 0x0000623308003986 */ /* 0x000fe2000c101524 */
[----:B------:R-:W-:Y:S02]  /*5a60*/  ISETP.GT.AND P3, PT, R4, 0x39, PT ;  /* 0x000000390400780c */ /* 0x000fe40003f64270 */
[----:B------:R-:W-:Y:S01]  /*5a70*/  F2FP.F16.F32.PACK_AB R70, RZ, R70 ;  /* 0x00000046ff46723e */ /* 0x000fe200000000ff */
[----:B------:R-:W-:Y:S01]  /*5a80*/  @P4 STG.E.U16 desc[UR36][R6.64+0x70], R52 ;  /* 0x0000703406004986 */ /* 0x000fe2000c101524 */
[----:B------:R-:W-:-:S02]  /*5a90*/  ISETP.GT.AND P2, PT, R3, RZ, P3 ;  /* 0x000000ff0300720c */ /* 0x000fc40001f44270 */
[C---:B------:R-:W-:Y:S02]  /*5aa0*/  ISETP.GT.AND P3, PT, R3.reuse, 0x8, P3 ;  /* 0x000000080300780c */ /* 0x040fe40001f64270 */
[----:B------:R-:W-:Y:S02]  /*5ab0*/  ISETP.GT.AND P4, PT, R3, RZ, P0 ;  /* 0x000000ff0300720c */ /* 0x000fe40000784270 */
[----:B------:R-:W-:Y:S02]  /*5ac0*/  F2FP.F16.F32.PACK_AB R71, RZ, R71 ;  /* 0x00000047ff47723e */ /* 0x000fe400000000ff */
[----:B------:R-:W-:Y:S02]  /*5ad0*/  F2FP.F16.F32.PACK_AB R72, RZ, R72 ;  /* 0x00000048ff48723e */ /* 0x000fe400000000ff */
[----:B------:R-:W-:Y:S02]  /*5ae0*/  F2FP.F16.F32.PACK_AB R73, RZ, R73 ;  /* 0x00000049ff49723e */ /* 0x000fe400000000ff */
        /* <DEDUP_REMOVED lines=33> */
[----:B------:R-:W-:-:S03]  /*5d00*/  F2FP.F16.F32.PACK_AB R87, RZ, R87 ;  /* 0x00000057ff57723e */ /* 0x000fc600000000ff */
[----:B------:R-:W-:Y:S04]  /*5d10*/  @P2 STG.E.U16 desc[UR36][R6.64+0x92], R61 ;  /* 0x0000923d06002986 */ /* 0x000fe8000c101524 */
[----:B------:R-:W-:Y:S01]  /*5d20*/  @P1 STG.E.U16 desc[UR36][R8.64+0x90], R62 ;  /* 0x0000903e08001986 */ /* 0x000fe2000c101524 */
[----:B------:R-:W-:Y:S02]  /*5d30*/  ISETP.GT.AND P1, PT, R3, 0x8, P0 ;  /* 0x000000080300780c */ /* 0x000fe40000724270 */
[C---:B------:R-:W-:Y:S01]  /*5d40*/  ISETP.GT.AND P0, PT, R4.reuse, 0x58, PT ;  /* 0x000000580400780c */ /* 0x040fe20003f04270 */
[----:B------:R-:W-:Y:S01]  /*5d50*/  @P3 STG.E.U16 desc[UR36][R8.64+0x92], R63 ;  /* 0x0000923f08003986 */ /* 0x000fe2000c101524 */
[----:B------:R-:W-:-:S03]  /*5d60*/  ISETP.GT.AND P3, PT, R4, 0x51, PT ;  /* 0x000000510400780c */ /* 0x000fc60003f64270 */
[----:B------:R-:W-:Y:S01]  /*5d70*/  @P4 STG.E.U16 desc[UR36][R6.64+0xa0], R64 ;  /* 0x0000a04006004986 */ /* 0x000fe2000c101524 */
[C---:B------:R-:W-:Y:S02]  /*5d80*/  ISETP.GT.AND P2, PT, R3.reuse, RZ, P3 ;  /* 0x000000ff0300720c */ /* 0x040fe40001f44270 */
[C---:B------:R-:W-:Y:S02]  /*5d90*/  ISETP.GT.AND P3, PT, R3.reuse, 0x8, P3 ;  /* 0x000000080300780c */ /* 0x040fe40001f64270 */
[----:B------:R-:W-:-:S09]  /*5da0*/  ISETP.GT.AND P4, PT, R3, RZ, P0 ;  /* 0x000000ff0300720c */ /* 0x000fd20000784270 */
        /* <DEDUP_REMOVED lines=9> */
[C---:B------:R-:W-:Y:S02]  /*5e40*/  ISETP.GT.AND P3, PT, R3.reuse, RZ, P0 ;  /* 0x000000ff0300720c */ /* 0x040fe40000764270 */
[----:B------:R-:W-:-:S07]  /*5e50*/  ISETP.GT.AND P0, PT, R3, 0x8, P0 ;  /* 0x000000080300780c */ /* 0x000fce0000704270 */
[----:B------:R-:W-:Y:S04]  /*5e60*/  @P2 STG.E.U16 desc[UR36][R6.64+0xb2], R69 ;  /* 0x0000b24506002986 */ /* 0x000fe8000c101524 */
[----:B------:R-:W-:Y:S01]  /*5e70*/  @P1 STG.E.U16 desc[UR36][R8.64+0xb0], R70 ;  /* 0x0000b04608001986 */ /* 0x000fe2000c101524 */
[----:B------:R-:W-:-:S03]  /*5e80*/  ISETP.GT.AND P1, PT, R4, 0x68, PT ;  /* 0x000000680400780c */ /* 0x000fc60003f24270 */
        /* <DEDUP_REMOVED lines=11> */
[C---:B------:R-:W-:Y:S02]  /*5f40*/  ISETP.GT.AND P2, PT, R3.reuse, RZ, P0 ;  /* 0x000000ff0300720c */ /* 0x040fe40000744270 */
[----:B------:R-:W-:Y:S01]  /*5f50*/  ISETP.GT.AND P0, PT, R3, 0x8, P0 ;  /* 0x000000080300780c */ /* 0x000fe20000704270 */
[----:B------:R-:W-:Y:S01]  /*5f60*/  @P3 STG.E.U16 desc[UR36][R6.64+0xd0], R76 ;  /* 0x0000d04c06003986 */ /* 0x000fe2000c101524 */
[----:B------:R-:W-:-:S04]  /*5f70*/  ISETP.GT.AND P3, PT, R4, 0x70, PT ;  /* 0x000000700400780c */ /* 0x000fc80003f64270 */
[C---:B------:R-:W-:Y:S02]  /*5f80*/  ISETP.GT.AND P4, PT, R3.reuse, RZ, P3 ;  /* 0x000000ff0300720c */ /* 0x040fe40001f84270 */
[----:B------:R-:W-:-:S03]  /*5f90*/  ISETP.GT.AND P3, PT, R3, 0x8, P3 ;  /* 0x000000080300780c */ /* 0x000fc60001f64270 */
[----:B------:R-:W-:Y:S01]  /*5fa0*/  @P2 STG.E.U16 desc[UR36][R6.64+0xd2], R77 ;  /* 0x0000d24d06002986 */ /* 0x000fe2000c101524 */
[----:B------:R-:W-:-:S03]  /*5fb0*/  ISETP.GT.AND P2, PT, R4, 0x79, PT ;  /* 0x000000790400780c */ /* 0x000fc60003f44270 */
[----:B------:R-:W-:Y:S01]  /*5fc0*/  @P1 STG.E.U16 desc[UR36][R8.64+0xd0], R78 ;  /* 0x0000d04e08001986 */ /* 0x000fe2000c101524 */
[----:B------:R-:W-:-:S03]  /*5fd0*/  ISETP.GT.AND P1, PT, R4, 0x78, PT ;  /* 0x000000780400780c */ /* 0x000fc60003f24270 */
[----:B------:R-:W-:Y:S01]  /*5fe0*/  @P0 STG.E.U16 desc[UR36][R8.64+0xd2], R79 ;  /* 0x0000d24f08000986 */ /* 0x000fe2000c101524 */
[----:B------:R-:W-:-:S03]  /*5ff0*/  ISETP.GT.AND P0, PT, R4, 0x71, PT ;  /* 0x000000710400780c */ /* 0x000fc60003f04270 */
[----:B------:R-:W-:Y:S01]  /*6000*/  @P4 STG.E.U16 desc[UR36][R6.64+0xe0], R80 ;  /* 0x0000e05006004986 */ /* 0x000fe2000c101524 */
[C---:B------:R-:W-:Y:S02]  /*6010*/  ISETP.GT.AND P4, PT, R3.reuse, RZ, P0 ;  /* 0x000000ff0300720c */ /* 0x040fe40000784270 */
[----:B------:R-:W-:-:S11]  /*6020*/  ISETP.GT.AND P0, PT, R3, 0x8, P0 ;  /* 0x000000080300780c */ /* 0x000fd60000704270 */
[----:B------:R-:W-:Y:S02]  /*6030*/  @P4 IMAD.MOV.U32 R4, RZ, RZ, R6 ;  /* 0x000000ffff044224 */ /* 0x000fe400078e0006 */
[----:B------:R-:W-:-:S05]  /*6040*/  @P4 IMAD.MOV.U32 R5, RZ, RZ, R7 ;  /* 0x000000ffff054224 */ /* 0x000fca00078e0007 */
[----:B------:R0:W-:Y:S01]  /*6050*/  @P4 STG.E.U16 desc[UR36][R4.64+0xe2], R81 ;  /* 0x0000e25104004986 */ /* 0x0001e2000c101524 */
[C---:B------:R-:W-:Y:S02]  /*6060*/  ISETP.GT.AND P4, PT, R3.reuse, RZ, P2 ;  /* 0x000000ff0300720c */ /* 0x040fe40001784270 */
[----:B------:R-:W-:Y:S01]  /*6070*/  ISETP.GT.AND P2, PT, R3, 0x8, P2 ;  /* 0x000000080300780c */ /* 0x000fe20001744270 */
[----:B0-----:R-:W-:Y:S02]  /*6080*/  @P3 IMAD.MOV.U32 R4, RZ, RZ, R8 ;  /* 0x000000ffff043224 */ /* 0x001fe400078e0008 */
[----:B------:R-:W-:-:S05]  /*6090*/  @P3 IMAD.MOV.U32 R5, RZ, RZ, R9 ;  /* 0x000000ffff053224 */ /* 0x000fca00078e0009 */
[----:B------:R0:W-:Y:S01]  /*60a0*/  @P3 STG.E.U16 desc[UR36][R4.64+0xe0], R82 ;  /* 0x0000e05204003986 */ /* 0x0001e2000c101524 */
[C---:B------:R-:W-:Y:S02]  /*60b0*/  ISETP.GT.AND P3, PT, R3.reuse, RZ, P1 ;  /* 0x000000ff0300720c */ /* 0x040fe40000f64270 */
[----:B------:R-:W-:Y:S01]  /*60c0*/  ISETP.GT.AND P1, PT, R3, 0x8, P1 ;  /* 0x000000080300780c */ /* 0x000fe20000f24270 */
[----:B0-----:R-:W-:Y:S02]  /*60d0*/  @P0 IMAD.MOV.U32 R4, RZ, RZ, R8 ;  /* 0x000000ffff040224 */ /* 0x001fe400078e0008 */
[----:B------:R-:W-:-:S05]  /*60e0*/  @P0 IMAD.MOV.U32 R5, RZ, RZ, R9 ;  /* 0x000000ffff050224 */ /* 0x000fca00078e0009 */
[----:B------:R0:W-:Y:S03]  /*60f0*/  @P0 STG.E.U16 desc[UR36][R4.64+0xe2], R83 ;  /* 0x0000e25304000986 */ /* 0x0001e6000c101524 */
[----:B0-----:R-:W-:Y:S02]  /*6100*/  @P3 IMAD.MOV.U32 R4, RZ, RZ, R6 ;  /* 0x000000ffff043224 */ /* 0x001fe400078e0006 */
[----:B------:R-:W-:-:S05]  /*6110*/  @P3 IMAD.MOV.U32 R5, RZ, RZ, R7 ;  /* 0x000000ffff053224 */ /* 0x000fca00078e0007 */
[----:B------:R0:W-:Y:S04]  /*6120*/  @P3 STG.E.U16 desc[UR36][R4.64+0xf0], R84 ;  /* 0x0000f05404003986 */ /* 0x0001e8000c101524 */
[----:B------:R4:W-:Y:S01]  /*6130*/  @P4 STG.E.U16 desc[UR36][R6.64+0xf2], R85 ;  /* 0x0000f25506004986 */ /* 0x0009e2000c101524 */
[----:B0-----:R-:W-:Y:S02]  /*6140*/  @P1 IMAD.MOV.U32 R4, RZ, RZ, R8 ;  /* 0x000000ffff041224 */ /* 0x001fe400078e0008 */
[----:B------:R-:W-:-:S05]  /*6150*/  @P1 IMAD.MOV.U32 R5, RZ, RZ, R9 ;  /* 0x000000ffff051224 */ /* 0x000fca00078e0009 */
[----:B------:R4:W-:Y:S04]  /*6160*/  @P1 STG.E.U16 desc[UR36][R4.64+0xf0], R86 ;  /* 0x0000f05604001986 */ /* 0x0009e8000c101524 */
[----:B------:R4:W-:Y:S02]  /*6170*/  @P2 STG.E.U16 desc[UR36][R8.64+0xf2], R87 ;  /* 0x0000f25708002986 */ /* 0x0009e4000c101524 */
.L_x_158:
[----:B------:R-:W-:Y:S05]  /*6180*/  BSYNC B0 ;  /* 0x0000000000007941 */ /* 0x000fea0003800000 */
.L_x_32:
[----:B------:R-:W-:Y:S01]  /*6190*/  IADD3 R16, P0, R16, UR38, RZ ;  /* 0x0000002610107c10 */ /* 0x000fe2000ff1e0ff */
[----:B------:R-:W-:Y:S01]  /*61a0*/  ULDC.64 UR4, c[0x0][0x650] ;  /* 0x0001940000047ab9 */ /* 0x000fe20000000a00 */
[----:B------:R-:W-:Y:S01]  /*61b0*/  PRMT R3, RZ, 0x7610, R3 ;  /* 0x00007610ff037816 */ /* 0x000fe20000000003 */
[----:B------:R-:W-:Y:S01]  /*61c0*/  IMAD.MOV.U32 R100, RZ, RZ, -0x1 ;  /* 0xffffffffff647424 */ /* 0x000fe200078e00ff */
[----:B------:R-:W-:Y:S01]  /*61d0*/  IADD3.X R17, R17, UR41, RZ, P0, !PT ;  /* 0x0000002911117c10 */ /* 0x000fe200087fe4ff */
[----:B------:R-:W-:Y:S01]  /*61e0*/  IMAD.MOV.U32 R99, RZ, RZ, -0x1 ;  /* 0xffffffffff637424 */ /* 0x000fe200078e00ff */
[----:B------:R-:W-:-:S04]  /*61f0*/  ISETP.GE.U32.AND P0, PT, R16, UR4, PT ;  /* 0x0000000410007c0c */ /* 0x000fc8000bf06070 */
[----:B------:R-:W-:-:S13]  /*6200*/  ISETP.GE.U32.AND.EX P0, PT, R17, UR5, PT, P0 ;  /* 0x0000000511007c0c */ /* 0x000fda000bf06100 */
[----:B------:R-:W-:Y:S05]  /*6210*/  @P0 BRA `(.L_x_159) ;  /* 0x00000004004c0947 */ /* 0x000fea0003800000 */
[----:B------:R-:W0:Y:S01]  /*6220*/  LDC.64 R10, c[0x0][0x628] ;  /* 0x00018a00ff0a7b82 */ /* 0x000e220000000a00 */
[----:B---3--:R-:W3:Y:S01]  /*6230*/  S2R R12, SR_CTAID.X ;  /* 0x00000000000c7919 */ /* 0x008ee20000002500 */
[----:B-12-4-:R-:W-:Y:S02]  /*6240*/  IMAD.MOV.U32 R8, RZ, RZ, R16 ;  /* 0x000000ffff087224 */ /* 0x016fe400078e0010 */
[----:B------:R-:W-:Y:S01]  /*6250*/  IMAD.MOV.U32 R9, RZ, RZ, R17 ;  /* 0x000000ffff097224 */ /* 0x000fe200078e0011 */
[----:B------:R-:W1:Y:S03]  /*6260*/  S2R R20, SR_CTAID.Y ;  /* 0x0000000000147919 */ /* 0x000e660000002600 */
[----:B------:R-:W2:Y:S08]  /*6270*/  LDC R0, c[0x0][0x630] ;  /* 0x00018c00ff007b82 */ /* 0x000eb00000000800 */
[----:B------:R-:W4:Y:S01]  /*6280*/  LDC.64 R14, c[0x0][0x620] ;  /* 0x00018800ff0e7b82 */ /* 0x000f220000000a00 */
[----:B0-----:R-:W-:-:S04]  /*6290*/  ISETP.NE.U32.AND P0, PT, R10, RZ, PT ;  /* 0x000000ff0a00720c */ /* 0x001fc80003f05070 */
[----:B------:R-:W-:-:S13]  /*62a0*/  ISETP.NE.AND.EX P0, PT, R11, RZ, PT, P0 ;  /* 0x000000ff0b00720c */ /* 0x000fda0003f05300 */
[----:B-1234-:R-:W-:Y:S05]  /*62b0*/  @!P0 BRA `(.L_x_160) ;  /* 0x0000000000288947 */ /* 0x01efea0003800000 */
        /* <DEDUP_REMOVED lines=10> */
.L_x_160:
[-CC-:B------:R-:W-:Y:S01]  /*6360*/  SHF.R.U64 R99, R8, R0.reuse, R9.reuse ;  /* 0x0000000008637219 */ /* 0x180fe20000001209 */
[----:B------:R-:W0:Y:S01]  /*6370*/  LDC.64 R26, c[0x0][0x640] ;  /* 0x00019000ff1a7b82 */ /* 0x000e220000000a00 */
[----:B------:R-:W-:Y:S01]  /*6380*/  SHF.R.U32.HI R0, RZ, R0, R9 ;  /* 0x00000000ff007219 */ /* 0x000fe20000011609 */
[----:B------:R-:W-:Y:S01]  /*6390*/  ULDC UR4, c[0x0][0x150] ;  /* 0x0000540000047ab9 */ /* 0x000fe20000000800 */
[----:B------:R-:W-:Y:S02]  /*63a0*/  IADD3 R3, P0, RZ, -R99, RZ ;  /* 0x80000063ff037210 */ /* 0x000fe40007f1e0ff */
[----:B------:R-:W-:-:S03]  /*63b0*/  I2FP.F32.U32 R7, R12 ;  /* 0x0000000c00077245 */ /* 0x000fc60000201000 */
[----:B------:R-:W1:Y:S01]  /*63c0*/  LDC R6, c[0x0][0x618] ;  /* 0x00018600ff067b82 */ /* 0x000e620000000800 */
[----:B------:R-:W-:Y:S02]  /*63d0*/  IMAD.X R5, RZ, RZ, ~R0, P0 ;  /* 0x000000ffff057224 */ /* 0x000fe400000e0e00 */
[----:B------:R-:W-:Y:S01]  /*63e0*/  FMUL R7, R7, UR4 ;  /* 0x0000000407077c20 */ /* 0x000fe20008400000 */
[----:B------:R-:W-:Y:S01]  /*63f0*/  ULDC UR4, c[0x0][0x154] ;  /* 0x0000550000047ab9 */ /* 0x000fe20000000800 */
[-C--:B------:R-:W-:Y:S02]  /*6400*/  IMAD R0, R5, R14.reuse, RZ ;  /* 0x0000000e05007224 */ /* 0x080fe400078e02ff */
[C---:B------:R-:W-:Y:S01]  /*6410*/  IMAD.WIDE.U32 R4, R3.reuse, R14, R16 ;  /* 0x0000000e03047225 */ /* 0x040fe200078e0010 */
[----:B------:R-:W2:Y:S01]  /*6420*/  LDC R11, c[0x0][0x608] ;  /* 0x00018200ff0b7b82 */ /* 0x000ea20000000800 */
[----:B------:R-:W3:Y:S02]  /*6430*/  F2I.U32.TRUNC.NTZ R7, R7 ;  /* 0x0000000700077305 */ /* 0x000ee4000020f000 */
[----:B------:R-:W-:-:S04]  /*6440*/  IMAD R3, R3, R15, R0 ;  /* 0x0000000f03037224 */ /* 0x000fc800078e0200 */
[----:B------:R-:W-:Y:S01]  /*6450*/  IMAD.IADD R3, R5, 0x1, R3 ;  /* 0x0000000105037824 */ /* 0x000fe200078e0203 */
[----:B------:R-:W4:Y:S01]  /*6460*/  LDC R8, c[0x0][0x658] ;  /* 0x00019600ff087b82 */ /* 0x000f220000000800 */
[----:B------:R-:W-:Y:S02]  /*6470*/  I2FP.F32.U32 R5, R20 ;  /* 0x0000001400057245 */ /* 0x000fe40000201000 */
[----:B0-----:R-:W-:-:S04]  /*6480*/  ISETP.NE.U32.AND P0, PT, R26, RZ, PT ;  /* 0x000000ff1a00720c */ /* 0x001fc80003f05070 */
[----:B------:R-:W-:Y:S01]  /*6490*/  ISETP.NE.AND.EX P0, PT, R27, RZ, PT, P0 ;  /* 0x000000ff1b00720c */ /* 0x000fe20003f05300 */
[----:B------:R-:W0:Y:S01]  /*64a0*/  LDC R9, c[0x0][0x144] ;  /* 0x00005100ff097b82 */ /* 0x000e220000000800 */
[-C--:B-1----:R-:W-:Y:S01]  /*64b0*/  SHF.R.U64 R13, R4, R6.reuse, R3 ;  /* 0x00000006040d7219 */ /* 0x082fe20000001203 */
[----:B---3--:R-:W-:Y:S01]  /*64c0*/  IMAD.MOV R7, RZ, RZ, -R7 ;  /* 0x000000ffff077224 */ /* 0x008fe200078e0a07 */
[----:B------:R-:W-:Y:S01]  /*64d0*/  SHF.R.U32.HI R0, RZ, R6, R3 ;  /* 0x00000006ff007219 */ /* 0x000fe20000011603 */
[----:B------:R-:W-:-:S04]  /*64e0*/  FMUL R6, R5, UR4 ;  /* 0x0000000405067c20 */ /* 0x000fc80008400000 */
[----:B------:R-:W1:Y:S01]  /*64f0*/  LDC R21, c[0x0][0x148] ;  /* 0x00005200ff157b82 */ /* 0x000e620000000800 */
[----:B------:R3:W0:Y:S01]  /*6500*/  F2I.U32.TRUNC.NTZ R14, R6 ;  /* 0x00000006000e7305 */ /* 0x000622000020f000 */
[-CC-:B--2---:R-:W-:Y:S02]  /*6510*/  SHF.R.U64 R10, R13, R11.reuse, R0.reuse ;  /* 0x0000000b0d0a7219 */ /* 0x184fe40000001200 */
[----:B------:R-:W-:-:S04]  /*6520*/  SHF.R.U32.HI R3, RZ, R11, R0 ;  /* 0x0000000bff037219 */ /* 0x000fc80000011600 */
[----:B-----5:R-:W2:Y:S01]  /*6530*/  LDC R24, c[0x0][0x648] ;  /* 0x00019200ff187b82 */ /* 0x020ea20000000800 */
[-CC-:B----4-:R-:W-:Y:S02]  /*6540*/  SHF.R.U64 R15, R10, R8.reuse, R3.reuse ;  /* 0x000000080a0f7219 */ /* 0x190fe40000001203 */
[----:B------:R-:W-:-:S03]  /*6550*/  SHF.R.U32.HI R5, RZ, R8, R3 ;  /* 0x00000008ff057219 */ /* 0x000fc60000011603 */
[----:B------:R-:W-:Y:S02]  /*6560*/  IMAD.MOV.U32 R4, RZ, RZ, R15 ;  /* 0x000000ffff047224 */ /* 0x000fe400078e000f */
[----:B------:R-:W4:Y:S01]  /*6570*/  LDC R28, c[0x0][0x638] ;  /* 0x00018e00ff1c7b82 */ /* 0x000f220000000800 */
[----:B0-----:R-:W-:-:S07]  /*6580*/  IMAD R25, R9, R7, R12 ;  /* 0x0000000709197224 */ /* 0x001fce00078e020c */
[----:B------:R-:W0:Y:S08]  /*6590*/  LDC R29, c[0x0][0x610] ;  /* 0x00018400ff1d7b82 */ /* 0x000e300000000800 */
[----:B------:R-:W0:Y:S01]  /*65a0*/  LDC R30, c[0x0][0x600] ;  /* 0x00018000ff1e7b82 */ /* 0x000e220000000800 */
[----:B-1-3--:R-:W-:Y:S05]  /*65b0*/  @!P0 BRA `(.L_x_161) ;  /* 0x0000000000288947 */ /* 0x00afea0003800000 */
[----:B------:R-:W1:Y:S02]  /*65c0*/  LDC R0, c[0x0][0x64c] ;  /* 0x00019300ff007b82 */ /* 0x000e640000000800 */
[----:B-1----:R-:W-:-:S05]  /*65d0*/  IADD3 R3, P0, R15, R0, RZ ;  /* 0x000000000f037210 */ /* 0x002fca0007f1e0ff */
        /* <DEDUP_REMOVED lines=8> */
.L_x_161:
[----:B------:R-:W-:Y:S01]  /*6660*/  ISETP.NE.AND P0, PT, R2, 0x1, PT ;  /* 0x000000010200780c */ /* 0x000fe20003f05270 */
[----:B------:R-:W-:Y:S01]  /*6670*/  IMAD.MOV R14, RZ, RZ, -R14 ;  /* 0x000000ffff0e7224 */ /* 0x000fe200078e0a0e */
[----:B--2---:R-:W-:Y:S02]  /*6680*/  SHF.R.U64 R0, R4, R24, R5 ;  /* 0x0000001804007219 */ /* 0x004fe40000001205 */
[----:B------:R-:W-:Y:S02]  /*6690*/  LOP3.LUT R3, R10, R97, RZ, 0xc0, !PT ;  /* 0x000000610a037212 */ /* 0x000fe400078ec0ff */
[----:B------:R-:W-:Y:S01]  /*66a0*/  LOP3.LUT R6, R13, R96, RZ, 0xc0, !PT ;  /* 0x000000600d067212 */ /* 0x000fe200078ec0ff */
[----:B------:R-:W-:Y:S02]  /*66b0*/  IMAD.MOV R4, RZ, RZ, -R0 ;  /* 0x000000ffff047224 */ /* 0x000fe400078e0a00 */
[----:B------:R-:W-:Y:S02]  /*66c0*/  IMAD R0, R92, R0, R3 ;  /* 0x000000005c007224 */ /* 0x000fe400078e0203 */
[----:B----4-:R-:W-:-:S02]  /*66d0*/  IMAD R3, R4, R28, R15 ;  /* 0x0000001c04037224 */ /* 0x010fc400078e020f */
[----:B------:R-:W-:Y:S02]  /*66e0*/  @P0 IMAD R25, R21, R14, R20 ;  /* 0x0000000e15190224 */ /* 0x000fe400078e0214 */
[----:B0-----:R-:W-:Y:S02]  /*66f0*/  IMAD R5, R3, R30, R6 ;  /* 0x0000001e03057224 */ /* 0x001fe400078e0206 */
[----:B------:R-:W-:Y:S02]  /*6700*/  IMAD R0, R0, R29, R25 ;  /* 0x0000001d00007224 */ /* 0x000fe400078e0219 */
[----:B------:R-:W-:-:S03]  /*6710*/  IMAD.MOV.U32 R4, RZ, RZ, 0x1 ;  /* 0x00000001ff047424 */ /* 0x000fc600078e00ff */
[----:B------:R-:W-:Y:S02]  /*6720*/  SEL R100, R5, R0, !P0 ;  /* 0x0000000005647207 */ /* 0x000fe40004000000 */
[----:B------:R-:W-:Y:S02]  /*6730*/  PRMT R3, R4, 0x7610, R3 ;  /* 0x0000761004037816 */ /* 0x000fe40000000003 */
[----:B------:R-:W-:-:S07]  /*6740*/  SEL R0, R0, R5, !P0 ;  /* 0x0000000500007207 */ /* 0x000fce0004000000 */
.L_x_159:
[----:B------:R-:W-:Y:S01]  /*6750*/  LOP3.LUT P0, RZ, R3, 0xff, RZ, 0xc0, !PT ;  /* 0x000000ff03ff7812 */ /* 0x000fe2000780c0ff */
[----:B------:R-:W-:Y:S01]  /*6760*/  UIMAD.WIDE.U32 UR4, UR42, -0x55555555, URZ ;  /* 0xaaaaaaab2a0478a5 */ /* 0x000fe2000f8e003f */
[----:B------:R-:W-:-:S03]  /*6770*/  IMAD.MOV.U32 R101, RZ, RZ, R0 ;  /* 0x000000ffff657224 */ /* 0x000fc600078e0000 */
[----:B------:R-:W-:-:S04]  /*6780*/  USHF.R.U32.HI UR4, URZ, 0x2, UR5 ;  /* 0x000000023f047899 */ /* 0x000fc80008011605 */
[----:B------:R-:W-:-:S04]  /*6790*/  UIMAD UR42, UR4, -0x6, UR42 ;  /* 0xfffffffa042a78a4 */ /* 0x000fc8000f8e022a */
[----:B------:R-:W-:Y:S08]  /*67a0*/  @P0 BRA `(.L_x_162) ;  /* 0xffffffac00280947 */ /* 0x000ff0000383ffff */
[----:B------:R-:W-:Y:S05]  /*67b0*/  EXIT ;  /* 0x000000000000794d */ /* 0x000fea0003800000 */
.L_x_7:
        /* <DEDUP_REMOVED lines=26> */
.L_x_164:
[----:B------:R-:W0:Y:S01]  /*6960*/  LDC.64 R28, c[0x0][0x640] ;  /* 0x00019000ff1c7b82 */ /* 0x000e220000000a00 */
[-CC-:B------:R-:W-:Y:S01]  /*6970*/  SHF.R.U64 R22, R12, R20.reuse, R13.reuse ;  /* 0x000000140c167219 */ /* 0x180fe2000000120d */
[----:B------:R-:W-:Y:S01]  /*6980*/  IMAD.MOV.U32 R26, RZ, RZ, 0x1 ;  /* 0x00000001ff1a7424 */ /* 0x000fe200078e00ff */
[----:B------:R-:W-:Y:S02]  /*6990*/  SHF.R.U32.HI R8, RZ, R20, R13 ;  /* 0x00000014ff087219 */ /* 0x000fe4000001160d */
[----:B------:R-:W-:-:S03]  /*69a0*/  IADD3 R11, P0, RZ, -R22, RZ ;  /* 0x80000016ff0b7210 */ /* 0x000fc60007f1e0ff */
[----:B------:R-:W1:Y:S02]  /*69b0*/  LDC R12, c[0x0][0x618] ;  /* 0x00018600ff0c7b82 */ /* 0x000e640000000800 */
[----:B------:R-:W-:-:S04]  /*69c0*/  IMAD.X R9, RZ, RZ, ~R8, P0 ;  /* 0x000000ffff097224 */ /* 0x000fc800000e0e08 */
[-C--:B------:R-:W-:Y:S02]  /*69d0*/  IMAD R10, R9, R24.reuse, RZ ;  /* 0x00000018090a7224 */ /* 0x080fe400078e02ff */
[----:B------:R-:W2:Y:S01]  /*69e0*/  LDC R20, c[0x0][0x608] ;  /* 0x00018200ff147b82 */ /* 0x000ea20000000800 */
[----:B------:R-:W-:-:S04]  /*69f0*/  IMAD.WIDE.U32 R8, R11, R24, R16 ;  /* 0x000000180b087225 */ /* 0x000fc800078e0010 */
[----:B------:R-:W-:Y:S02]  /*6a00*/  IMAD R11, R11, R25, R10 ;  /* 0x000000190b0b7224 */ /* 0x000fe400078e020a */
[----:B------:R-:W-:Y:S01]  /*6a10*/  IMAD.MOV.U32 R10, RZ, RZ, -0x1 ;  /* 0xffffffffff0a7424 */ /* 0x000fe200078e00ff */
        /* <DEDUP_REMOVED lines=28> */
.L_x_165:
[----:B------:R-:W-:Y:S01]  /*6be0*/  ISETP.NE.AND P0, PT, R2, 0x1, PT ;  /* 0x000000010200780c */ /* 0x000fe20003f05270 */
[----:B------:R-:W-:Y:S01]  /*6bf0*/  IMAD.MOV.U32 R12, RZ, RZ, R22 ;  /* 0x000000ffff0c7224 */ /* 0x000fe200078e0016 */
[----:B-1----:R-:W-:Y:S02]  /*6c00*/  SHF.R.U64 R8, R8, R24, R9 ;  /* 0x0000001808087219 */ /* 0x002fe40000001209 */
[----:B------:R-:W-:Y:S01]  /*6c10*/  LOP3.LUT R5, R19, R30, RZ, 0xc0, !PT ;  /* 0x0000001e13057212 */ /* 0x000fe200078ec0ff */
[----:B0-----:R-:W-:Y:S01]  /*6c20*/  VIADD R19, R23, 0xffffffff ;  /* 0xffffffff17137836 */ /* 0x001fe20000000000 */
[----:B------:R-:W-:Y:S01]  /*6c30*/  SHF.L.U32 R26, R26, R27, RZ ;  /* 0x0000001b1a1a7219 */ /* 0x000fe200000006ff */
[----:B------:R-:W-:-:S03]  /*6c40*/  IMAD.MOV R9, RZ, RZ, -R8 ;  /* 0x000000ffff097224 */ /* 0x000fc600078e0a08 */
[----:B------:R-:W-:Y:S01]  /*6c50*/  LOP3.LUT R19, R14, R19, RZ, 0xc0, !PT ;  /* 0x000000130e137212 */ /* 0x000fe200078ec0ff */
[----:B------:R-:W-:Y:S02]  /*6c60*/  IMAD R5, R26, R8, R5 ;  /* 0x000000081a057224 */ /* 0x000fe400078e0205 */
[----:B------:R-:W-:Y:S02]  /*6c70*/  @P0 IMAD R6, R7, R21, R4 ;  /* 0x0000001507060224 */ /* 0x000fe400078e0204 */
[----:B--2---:R-:W-:Y:S02]  /*6c80*/  IMAD R4, R9, R25, R20 ;  /* 0x0000001909047224 */ /* 0x004fe400078e0214 */
[----:B---3--:R-:W-:Y:S02]  /*6c90*/  IMAD R6, R5, R31, R6 ;  /* 0x0000001f05067224 */ /* 0x008fe400078e0206 */
[----:B------:R-:W-:Y:S02]  /*6ca0*/  IMAD R19, R4, R23, R19 ;  /* 0x0000001704137224 */ /* 0x000fe400078e0213 */
[----:B------:R-:W-:-:S03]  /*6cb0*/  IMAD.MOV.U32 R8, RZ, RZ, 0x1 ;  /* 0x00000001ff087424 */ /* 0x000fc600078e00ff */
[----:B------:R-:W-:Y:S02]  /*6cc0*/  SEL R20, R19, R6, !P0 ;  /* 0x0000000613147207 */ /* 0x000fe40004000000 */
[----:B------:R-:W-:-:S07]  /*6cd0*/  SEL R19, R6, R19, !P0 ;  /* 0x0000001306137207 */ /* 0x000fce0004000000 */
.L_x_163:
[----:B------:R-:W-:-:S08]  /*6ce0*/  NOP ;  /* 0x0000000000007918 */ /* 0x000fd00000000000 */
[----:B------:R-:W0:-:S00]  /*6cf0*/  USETMAXREG.DEALLOC.CTAPOOL 0x28 ;  /* 0x00000028000079c8 */ /* 0x000e0000080e0500 */
[----:B0-----:R-:W-:-:S13]  /*6d00*/  ISETP.NE.AND P0, PT, R3, RZ, PT ;  /* 0x000000ff0300720c */ /* 0x001fda0003f05270 */
[----:B------:R-:W-:Y:S05]  /*6d10*/  @P0 EXIT ;  /* 0x000000000000094d */ /* 0x000fea0003800000 */
[----:B------:R-:W-:Y:S01]  /*6d20*/  LOP3.LUT P0, RZ, R8, 0xff, RZ, 0xc0, !PT ;  /* 0x000000ff08ff7812 */ /* 0x000fe2000780c0ff */
[----:B------:R-:W-:Y:S02]  /*6d30*/  IMAD.MOV.U32 R3, RZ, RZ, 0x1 ;  /* 0x00000001ff037424 */ /* 0x000fe400078e00ff */
[----:B------:R-:W-:-:S10]  /*6d40*/  IMAD.MOV.U32 R13, RZ, RZ, RZ ;  /* 0x000000ffff0d7224 */ /* 0x000fd400078e00ff */
[----:B------:R-:W-:Y:S05]  /*6d50*/  @!P0 BRA `(.L_x_166) ;  /* 0x0000000c00608947 */ /* 0x000fea0003800000 */
[----:B------:R-:W0:Y:S01]  /*6d60*/  LDC R3, c[0x0][0x28c] ;  /* 0x0000a300ff037b82 */ /* 0x000e220000000800 */
[----:B------:R-:W-:Y:S01]  /*6d70*/  ULDC UR6, c[0x0][0x658] ;  /* 0x0001960000067ab9 */ /* 0x000fe20000000800 */
[----:B------:R-:W-:Y:S01]  /*6d80*/  UMOV UR7, 0xffffffff ;  /* 0xffffffff00077882 */ /* 0x000fe20000000000 */
[----:B------:R-:W-:Y:S01]  /*6d90*/  BSSY B0, `(.L_x_166) ;  /* 0x00000d4000007945 */ /* 0x000fe20003800000 */
[----:B------:R-:W-:Y:S01]  /*6da0*/  USHF.L.U32 UR7, UR7, UR6, URZ ;  /* 0x0000000607077299 */ /* 0x000fe2000800063f */
[----:B------:R-:W-:Y:S01]  /*6db0*/  IMAD.MOV.U32 R11, RZ, RZ, 0x1 ;  /* 0x00000001ff0b7424 */ /* 0x000fe200078e00ff */
[----:B------:R-:W-:Y:S01]  /*6dc0*/  LOP3.LUT R10, R18, 0x2, RZ, 0xfc, !PT ;  /* 0x00000002120a7812 */ /* 0x000fe200078efcff */
[----:B------:R-:W-:Y:S01]  /*6dd0*/  IMAD.MOV.U32 R13, RZ, RZ, RZ ;  /* 0x000000ffff0d7224 */ /* 0x000fe200078e00ff */
[----:B------:R-:W1:Y:S01]  /*6de0*/  S2UR UR4, SR_CgaCtaId ;  /* 0x00000000000479c3 */ /* 0x000e620000008800 */
[----:B------:R-:W-:Y:S01]  /*6df0*/  ULDC UR5, c[0x0][0x600] ;  /* 0x0001800000057ab9 */ /* 0x000fe20000000800 */
[----:B------:R-:W-:Y:S01]  /*6e00*/  UMOV UR8, 0x1 ;  /* 0x0000000100087882 */ /* 0x000fe20000000000 */
[----:B------:R-:W-:-:S02]  /*6e10*/  UIADD3 UR5, UR5, -0x1, URZ ;  /* 0xffffffff05057890 */ /* 0x000fc4000fffe03f */
[----:B------:R-:W-:Y:S02]  /*6e20*/  USHF.L.U32 UR6, UR8, UR6, URZ ;  /* 0x0000000608067299 */ /* 0x000fe4000800063f */
[----:B------:R-:W-:Y:S01]  /*6e30*/  ULOP3.LUT UR7, URZ, UR7, URZ, 0x33, !UPT ;  /* 0x000000073f077292 */ /* 0x000fe2000f8e333f */
[----:B------:R-:W-:Y:S01]  /*6e40*/  ULDC.64 UR42, c[0x0][0x198] ;  /* 0x00006600002a7ab9 */ /* 0x000fe20000000a00 */
[----:B0-----:R-:W-:-:S05]  /*6e50*/  VIADD R3, R3, 0x3f ;  /* 0x0000003f03037836 */ /* 0x001fca0000000000 */
[----:B------:R-:W-:Y:S01]  /*6e60*/  SHF.R.S32.HI R4, RZ, 0x1f, R3 ;  /* 0x0000001fff047819 */ /* 0x000fe20000011403 */
[----:B-1----:R-:W-:-:S03]  /*6e70*/  USHF.L.U32 UR4, UR4, 0x3, URZ ;  /* 0x0000000304047899 */ /* 0x002fc6000800063f */
[----:B------:R-:W-:Y:S01]  /*6e80*/  LEA.HI R4, R4, R3, RZ, 0x6 ;  /* 0x0000000304047211 */ /* 0x000fe200078f30ff */
[----:B------:R-:W-:-:S03]  /*6e90*/  IMAD.MOV.U32 R3, RZ, RZ, 0x1 ;  /* 0x00000001ff037424 */ /* 0x000fc600078e00ff */
[----:B------:R-:W-:-:S05]  /*6ea0*/  SHF.R.S32.HI R8, RZ, 0x6, R4 ;  /* 0x00000006ff087819 */ /* 0x000fca0000011404 */
[----:B------:R-:W-:-:S07]  /*6eb0*/  VIADD R9, R8, 0x1 ;  /* 0x0000000108097836 */ /* 0x000fce0000000000 */
.L_x_177:
[----:B------:R-:W-:-:S03]  /*6ec0*/  UMOV UR8, 0xffffffff ;  /* 0xffffffff00087882 */ /* 0x000fc60000000000 */
[----:B------:R-:W-:Y:S05]  /*6ed0*/  BRA.DIV UR8, `(.L_x_167) ;  /* 0x0000001208307947 */ /* 0x000fea000b800000 */
[----:B------:R-:W-:-:S13]  /*6ee0*/  ELECT P6, URZ, PT ;  /* 0x00000000003f782f */ /* 0x000fda00038c0000 */
.L_x_190:
[----:B------:R-:W-:Y:S04]  /*6ef0*/  BSSY B1, `(.L_x_168) ;  /* 0x000004b000017945 */ /* 0x000fe80003800000 */
[----:B------:R-:W-:Y:S05]  /*6f00*/  @!P6 BRA `(.L_x_169) ;  /* 0x000000040024e947 */ /* 0x000fea0003800000 */
[----:B------:R-:W0:Y:S02]  /*6f10*/  LDC R4, c[0x0][0x28c] ;  /* 0x0000a300ff047b82 */ /* 0x000e240000000800 */
[----:B0-----:R-:W-:-:S13]  /*6f20*/  ISETP.GE.AND P0, PT, R4, 0x1, PT ;  /* 0x000000010400780c */ /* 0x001fda0003f06270 */
[----:B------:R-:W-:Y:S05]  /*6f30*/  @!P0 BRA `(.L_x_169) ;  /* 0x0000000400188947 */ /* 0x000fea0003800000 */
[----:B------:R-:W-:Y:S02]  /*6f40*/  IMAD.SHL.U32 R19, R19, 0x80, RZ ;  /* 0x0000008013137824 */ /* 0x000fe400078e00ff */
[----:B------:R-:W-:Y:S02]  /*6f50*/  IMAD.SHL.U32 R20, R20, 0x80, RZ ;  /* 0x0000008014147824 */ /* 0x000fe400078e00ff */
[----:B------:R-:W-:Y:S02]  /*6f60*/  IMAD.MOV.U32 R23, RZ, RZ, RZ ;  /* 0x000000ffff177224 */ /* 0x000fe400078e00ff */
[----:B------:R-:W-:Y:S02]  /*6f70*/  IMAD.U32 R24, RZ, RZ, UR4 ;  /* 0x00000004ff187e24 */ /* 0x000fe4000f8e00ff */
[----:B------:R-:W-:Y:S02]  /*6f80*/  IMAD.MOV.U32 R4, RZ, RZ, R9 ;  /* 0x000000ffff047224 */ /* 0x000fe400078e0009 */
[----:B------:R-:W-:-:S02]  /*6f90*/  IMAD.MOV.U32 R5, RZ, RZ, R3 ;  /* 0x000000ffff057224 */ /* 0x000fc400078e0003 */
[----:B------:R-:W-:Y:S02]  /*6fa0*/  IMAD.MOV.U32 R6, RZ, RZ, R13 ;  /* 0x000000ffff067224 */ /* 0x000fe400078e000d */
[----:B------:R-:W-:Y:S02]  /*6fb0*/  VIADD R25, R19, 0x40 ;  /* 0x0000004013197836 */ /* 0x000fe40000000000 */
[----:B------:R-:W-:-:S07]  /*6fc0*/  VIADD R26, R20, 0x40 ;  /* 0x00000040141a7836 */ /* 0x000fce0000000000 */
.L_x_172:
[----:B------:R-:W0:Y:S01]  /*6fd0*/  S2R R15, SR_CgaCtaId ;  /* 0x00000000000f7919 */ /* 0x000e220000008800 */
[----:B------:R-:W-:Y:S02]  /*6fe0*/  MOV R7, 0x400 ;  /* 0x0000040000077802 */ /* 0x000fe40000000f00 */
[----:B------:R-:W-:-:S13]  /*6ff0*/  ISETP.NE.AND P1, PT, R0, RZ, PT ;  /* 0x000000ff0000720c */ /* 0x000fda0003f25270 */
[----:B------:R-:W1:Y:S01]  /*7000*/  @!P1 LDC R14, c[0x0][0x500] ;  /* 0x00014000ff0e9b82 */ /* 0x000e620000000800 */
[----:B0-----:R-:W-:Y:S02]  /*7010*/  LEA R21, R15, R7, 0x18 ;  /* 0x000000070f157211 */ /* 0x001fe400078ec0ff */
[----:B------:R-:W-:-:S03]  /*7020*/  SHF.L.U32 R7, R5, 0x1f, RZ ;  /* 0x0000001f05077819 */ /* 0x000fc600000006ff */
[----:B------:R-:W-:-:S04]  /*7030*/  IMAD R22, R6, 0x8, R21 ;  /* 0x0000000806167824 */ /* 0x000fc800078e0215 */
[----:B------:R-:W0:Y:S02]  /*7040*/  SYNCS.PHASECHK.TRANS64.TRYWAIT P0, [R22+URZ+0x30], R7 ;  /* 0x00003007160075a7 */ /* 0x000e24000800017f */
[----:B01----:R-:W-:Y:S05]  /*7050*/  @!P0 BRA `(.L_x_170) ;  /* 0x0000000c00f08947 */ /* 0x003fea0003800000 */
.L_x_191:
[----:B0-----:R-:W-:Y:S01]  /*7060*/  PRMT R7, R10, 0x9910, RZ ;  /* 0x000099100a077816 */ /* 0x001fe200000000ff */
[----:B------:R0:W-:Y:S03]  /*7070*/  @!P1 SYNCS.ARRIVE.TRANS64 RZ, [R22+URZ], R14 ;  /* 0x0000000e16ff99a7 */ /* 0x0001e6000800003f */
[----:B------:R-:W-:-:S13]  /*7080*/  ISETP.NE.AND P0, PT, R7, 0x2, PT ;  /* 0x000000020700780c */ /* 0x000fda0003f05270 */
[----:B0-----:R-:W-:Y:S05]  /*7090*/  @P0 BRA `(.L_x_171) ;  /* 0x0000000000040947 */ /* 0x001fea0003800000 */
[----:B------:R-:W-:Y:S01]  /*70a0*/  BPT.TRAP 0x1 ;  /* 0x000000040000795c */ /* 0x000fe20000300000 */
.L_x_171:
[----:B------:R-:W-:Y:S01]  /*70b0*/  IMAD R7, R6, 0x10, R15 ;  /* 0x0000001006077824 */ /* 0x000fe200078e020f */
[----:B------:R-:W-:Y:S01]  /*70c0*/  R2UR UR33, R22 ;  /* 0x00000000162172ca */ /* 0x000fe200000e0000 */
[----:B------:R-:W-:Y:S01]  /*70d0*/  VIADD R4, R4, 0xffffffff ;  /* 0xffffffff04047836 */ /* 0x000fe20000000000 */
[----:B------:R-:W-:Y:S01]  /*70e0*/  R2UR UR35, R24 ;  /* 0x00000000182372ca */ /* 0x000fe200000e0000 */
[----:B------:R-:W-:Y:S01]  /*70f0*/  IMAD.SHL.U32 R7, R7, 0x200, RZ ;  /* 0x0000020007077824 */ /* 0x000fe200078e00ff */
[----:B------:R-:W-:Y:S01]  /*7100*/  R2UR UR36, R12 ;  /* 0x000000000c2472ca */ /* 0x000fe200000e0000 */
[----:B------:R-:W-:Y:S01]  /*7110*/  UIADD3 UR14, UP0, UR42, 0xf0, URZ ;  /* 0x000000f02a0e7890 */ /* 0x000fe2000ff1e03f */
[----:B------:R-:W-:Y:S01]  /*7120*/  R2UR UR34, R19 ;  /* 0x00000000132272ca */ /* 0x000fe200000e0000 */
[--C-:B------:R-:W-:Y:S01]  /*7130*/  IMAD R7, R7, 0x2, R21.reuse ;  /* 0x0000000207077824 */ /* 0x100fe200078e0215 */
[----:B------:R-:W-:Y:S01]  /*7140*/  R2UR UR26, R25 ;  /* 0x00000000191a72ca */ /* 0x000fe200000e0000 */
[----:B------:R-:W-:Y:S01]  /*7150*/  IMAD R21, R6, 0x4000, R21 ;  /* 0x0000400006157824 */ /* 0x000fe200078e0215 */
[----:B------:R-:W-:Y:S01]  /*7160*/  R2UR UR19, R23 ;  /* 0x00000000171372ca */ /* 0x000fe200000e0000 */
[----:B------:R-:W-:Y:S01]  /*7170*/  UIADD3 UR22, UP1, UR42, 0x1f0, URZ ;  /* 0x000001f02a167890 */ /* 0x000fe2000ff3e03f */
[----:B------:R-:W-:Y:S01]  /*7180*/  R2UR UR24, R7 ;  /* 0x00000000071872ca */ /* 0x000fe200000e0000 */
[----:B------:R-:W-:Y:S01]  /*7190*/  UIADD3.X UR15, URZ, UR43, URZ, UP0, !UPT ;  /* 0x0000002b3f0f7290 */ /* 0x000fe200087fe43f */
[----:B------:R-:W-:Y:S01]  /*71a0*/  R2UR UR8, R21 ;  /* 0x00000000150872ca */ /* 0x000fe200000e0000 */
[----:B------:R-:W-:Y:S01]  /*71b0*/  UIADD3.X UR23, URZ, UR43, URZ, UP1, !UPT ;  /* 0x0000002b3f177290 */ /* 0x000fe20008ffe43f */
[----:B------:R-:W-:Y:S01]  /*71c0*/  R2UR UR18, R20 ;  /* 0x00000000141272ca */ /* 0x000fe200000e0000 */
[----:B------:R-:W-:Y:S01]  /*71d0*/  VIADD R6, R6, 0x1 ;  /* 0x0000000106067836 */ /* 0x000fe20000000000 */
[----:B------:R-:W-:Y:S01]  /*71e0*/  R2UR UR10, R26 ;  /* 0x000000001a0a72ca */ /* 0x000fe200000e0000 */
[----:B------:R-:W-:Y:S01]  /*71f0*/  UMOV UR13, 0xff0000 ;  /* 0x00ff0000000d7882 */ /* 0x000fe20000000000 */
[----:B------:R-:W-:Y:S01]  /*7200*/  ISETP.GT.AND P1, PT, R4, 0x1, PT ;  /* 0x000000010400780c */ /* 0x000fe20003f24270 */
[----:B------:R-:W-:Y:S01]  /*7210*/  UMOV UR30, 0x0 ;  /* 0x00000000001e7882 */ /* 0x000fe20000000000 */
[----:B------:R-:W-:Y:S01]  /*7220*/  UMOV UR31, 0x10000000 ;  /* 0x10000000001f7882 */ /* 0x000fe20000000000 */
[----:B------:R-:W-:Y:S01]  /*7230*/  ISETP.NE.AND P0, PT, R6, 0x6, PT ;  /* 0x000000060600780c */ /* 0x000fe20003f05270 */
[----:B------:R-:W-:Y:S01]  /*7240*/  UMOV UR25, UR33 ;  /* 0x0000002100197c82 */ /* 0x000fe20008000000 */
[----:B------:R-:W-:Y:S01]  /*7250*/  UIADD3 UR32, UR24, 0x180, URZ ;  /* 0x0000018018207890 */ /* 0x000fe2000fffe03f */
[----:B------:R-:W-:Y:S01]  /*7260*/  VIADD R23, R23, 0x40 ;  /* 0x0000004017177836 */ /* 0x000fe20000000000 */
[----:B------:R-:W-:Y:S01]  /*7270*/  UIADD3 UR24, UR24, 0x2180, URZ ;  /* 0x0000218018187890 */ /* 0x000fe2000fffe03f */
[----:B------:R-:W-:Y:S01]  /*7280*/  SEL R14, RZ, 0x1, P0 ;  /* 0x00000001ff0e7807 */ /* 0x000fe20000000000 */
[----:B------:R-:W-:Y:S01]  /*7290*/  UIADD3 UR16, UR8, 0x18180, URZ ;  /* 0x0001818008107890 */ /* 0x000fe2000fffe03f */
[----:B------:R-:W-:Y:S01]  /*72a0*/  VIADD R24, R24, 0x40 ;  /* 0x0000004018187836 */ /* 0x000fe20000000000 */
[----:B------:R-:W-:Y:S01]  /*72b0*/  UIADD3 UR8, UR8, 0x1a180, URZ ;  /* 0x0001a18008087890 */ /* 0x000fe2000fffe03f */
[----:B------:R-:W-:Y:S01]  /*72c0*/  LOP3.LUT R5, R5, R14, RZ, 0x3c, !PT ;  /* 0x0000000e05057212 */ /* 0x000fe200078e3cff */
[----:B------:R-:W-:Y:S01]  /*72d0*/  UMOV UR27, UR35 ;  /* 0x00000023001b7c82 */ /* 0x000fe20008000000 */
[----:B------:R-:W-:Y:S01]  /*72e0*/  UMOV UR28, UR36 ;  /* 0x00000024001c7c82 */ /* 0x000fe20008000000 */
[----:B------:R0:W-:Y:S01]  /*72f0*/  UTMALDG.3D.MULTICAST [UR32], [UR14], UR13, desc[UR30] ;  /* 0x00001e200e0073b4 */ /* 0x0001e2000801180d */
[----:B------:R-:W-:Y:S01]  /*7300*/  UMOV UR17, UR33 ;  /* 0x0000002100117c82 */ /* 0x000fe20008000000 */
[----:B------:R-:W-:Y:S01]  /*7310*/  UMOV UR20, UR36 ;  /* 0x0000002400147c82 */ /* 0x000fe20008000000 */
[----:B------:R-:W-:Y:S01]  /*7320*/  UMOV UR9, UR33 ;  /* 0x0000002100097c82 */ /* 0x000fe20008000000 */
[----:B------:R-:W-:Y:S01]  /*7330*/  UMOV UR11, UR19 ;  /* 0x00000013000b7c82 */ /* 0x000fe20008000000 */
[----:B------:R-:W-:Y:S01]  /*7340*/  UMOV UR12, UR36 ;  /* 0x00000024000c7c82 */ /* 0x000fe20008000000 */
[----:B------:R-:W-:Y:S01]  /*7350*/  SEL R6, R6, RZ, P0 ;  /* 0x000000ff06067207 */ /* 0x000fe20000000000 */
[----:B------:R0:W-:Y:S01]  /*7360*/  UTMALDG.3D.MULTICAST [UR24], [UR14], UR13, desc[UR30] ;  /* 0x00001e180e0073b4 */ /* 0x0001e2000801180d */
[----:B------:R0:W-:Y:S01]  /*7370*/  UTMALDG.3D [UR16], [UR22], desc[UR30] ;  /* 0x00001e10160075b4 */ /* 0x0001e20008011000 */
[----:B------:R0:W-:Y:S02]  /*7380*/  UTMALDG.3D [UR8], [UR22], desc[UR30] ;  /* 0x00001e08160075b4 */ /* 0x0001e40008011000 */
[----:B0-----:R-:W-:Y:S05]  /*7390*/  @P1 BRA `(.L_x_172) ;  /* 0xfffffffc000c1947 */ /* 0x001fea000383ffff */
.L_x_169:
[----:B------:R-:W-:Y:S05]  /*73a0*/  BSYNC B1 ;  /* 0x0000000000017941 */ /* 0x000fea0003800000 */
.L_x_168:
[----:B------:R-:W-:Y:S01]  /*73b0*/  LOP3.LUT P1, RZ, R11, 0xff, RZ, 0xc0, !PT ;  /* 0x000000ff0bff7812 */ /* 0x000fe2000782c0ff */
[C---:B------:R-:W-:Y:S01]  /*73c0*/  IMAD.IADD R13, R8.reuse, 0x1, R13 ;  /* 0x00000001080d7824 */ /* 0x040fe200078e020d */
[----:B------:R-:W-:Y:S01]  /*73d0*/  ULDC.64 UR8, c[0x0][0x650] ;  /* 0x0001940000087ab9 */ /* 0x000fe20000000a00 */
[C---:B------:R-:W-:Y:S01]  /*73e0*/  ISETP.GE.U32.AND P2, PT, R8.reuse, 0x6, PT ;  /* 0x000000060800780c */ /* 0x040fe20003f46070 */
[----:B------:R-:W-:Y:S01]  /*73f0*/  BSSY B1, `(.L_x_173) ;  /* 0x000006b000017945 */ /* 0x000fe20003800000 */
[----:B------:R-:W-:Y:S01]  /*7400*/  IMAD.MOV.U32 R19, RZ, RZ, -0x1 ;  /* 0xffffffffff137424 */ /* 0x000fe200078e00ff */
[----:B------:R-:W-:Y:S01]  /*7410*/  ISETP.GT.U32.AND P0, PT, R13, 0x5, PT ;  /* 0x000000050d00780c */ /* 0x000fe20003f04070 */
[----:B------:R-:W-:Y:S01]  /*7420*/  IMAD.MOV.U32 R20, RZ, RZ, -0x1 ;  /* 0xffffffffff147424 */ /* 0x000fe200078e00ff */
[----:B------:R-:W-:Y:S01]  /*7430*/  PRMT R11, RZ, 0x7610, R11 ;  /* 0x00007610ff0b7816 */ /* 0x000fe2000000000b */
[----:B------:R-:W-:Y:S01]  /*7440*/  IMAD.MOV.U32 R12, RZ, RZ, -0x1 ;  /* 0xffffffffff0c7424 */ /* 0x000fe200078e00ff */
[----:B------:R-:W-:-:S03]  /*7450*/  ISETP.LT.U32.AND P0, PT, R8, 0x6, P0 ;  /* 0x000000060800780c */ /* 0x000fc60000701070 */
[----:B------:R-:W0:Y:S01]  /*7460*/  @P1 S2R R5, SR_CgaCtaId ;  /* 0x0000000000051919 */ /* 0x000e220000008800 */
[----:B------:R-:W-:-:S04]  /*7470*/  @P1 MOV R4, 0x400 ;  /* 0x0000040000041802 */ /* 0x000fc80000000f00 */
[----:B0-----:R-:W-:Y:S01]  /*7480*/  @P1 LEA R6, R5, R4, 0x18 ;  /* 0x0000000405061211 */ /* 0x001fe200078ec0ff */
[----:B------:R-:W-:Y:S01]  /*7490*/  IMAD.WIDE.U32 R4, R13, -0x55555555, RZ ;  /* 0xaaaaaaab0d047825 */ /* 0x000fe200078e00ff */
[----:B------:R-:W-:Y:S02]  /*74a0*/  SEL R4, RZ, 0x1, !P0 ;  /* 0x00000001ff047807 */ /* 0x000fe40004000000 */
[----:B------:R0:W-:Y:S01]  /*74b0*/  @P1 SYNCS.ARRIVE.TRANS64.A1T0 RZ, [R6+URZ+0x78], RZ ;  /* 0x000078ff06ff19a7 */ /* 0x0001e2000810003f */
[----:B------:R-:W-:Y:S02]  /*74c0*/  IADD3 R16, P1, R16, UR38, RZ ;  /* 0x0000002610107c10 */ /* 0x000fe4000ff3e0ff */
[----:B------:R-:W-:Y:S02]  /*74d0*/  LOP3.LUT R3, R3, R4, RZ, 0x3c, !PT ;  /* 0x0000000403037212 */ /* 0x000fe400078e3cff */
[----:B------:R-:W-:Y:S02]  /*74e0*/  IADD3.X R17, R17, UR41, RZ, P1, !PT ;  /* 0x0000002911117c10 */ /* 0x000fe40008ffe4ff */
[----:B------:R-:W-:-:S02]  /*74f0*/  ISETP.GE.U32.AND P0, PT, R16, UR8, PT ;  /* 0x0000000810007c0c */ /* 0x000fc4000bf06070 */
[----:B0-----:R-:W-:Y:S02]  /*7500*/  SHF.R.U32.HI R6, RZ, 0x2, R5 ;  /* 0x00000002ff067819 */ /* 0x001fe40000011605 */
[----:B------:R-:W-:Y:S02]  /*7510*/  ISETP.GE.U32.AND.EX P0, PT, R17, UR9, PT, P0 ;  /* 0x0000000911007c0c */ /* 0x000fe4000bf06100 */
[----:B------:R-:W-:Y:S01]  /*7520*/  @P2 LOP3.LUT R3, R3, 0x1, R6, 0x78, !PT ;  /* 0x0000000103032812 */ /* 0x000fe200078e7806 */
[----:B------:R-:W-:Y:S01]  /*7530*/  IMAD R13, R6, -0x6, R13 ;  /* 0xfffffffa060d7824 */ /* 0x000fe200078e020d */
[----:B------:R-:W-:-:S09]  /*7540*/  PRMT R4, RZ, 0x7610, R4 ;  /* 0x00007610ff047816 */ /* 0x000fd20000000004 */
[----:B------:R-:W-:Y:S05]  /*7550*/  @P0 BRA `(.L_x_174) ;  /* 0x0000000400500947 */ /* 0x000fea0003800000 */
[----:B------:R-:W0:Y:S01]  /*7560*/  S2R R15, SR_CTAID.X ;  /* 0x00000000000f7919 */ /* 0x000e220000002500 */
[----:B------:R-:W-:Y:S01]  /*7570*/  ULDC.64 UR8, c[0x0][0x628] ;  /* 0x00018a0000087ab9 */ /* 0x000fe20000000a00 */
[----:B------:R-:W1:Y:S01]  /*7580*/  LDC R20, c[0x0][0x144] ;  /* 0x00005100ff147b82 */ /* 0x000e620000000800 */
[----:B------:R-:W-:Y:S01]  /*7590*/  ISETP.NE.U32.AND P0, PT, RZ, UR8, PT ;  /* 0x00000008ff007c0c */ /* 0x000fe2000bf05070 */
[----:B------:R-:W2:Y:S01]  /*75a0*/  S2R R12, SR_CTAID.Y ;  /* 0x00000000000c7919 */ /* 0x000ea20000002600 */
[----:B------:R-:W-:Y:S01]  /*75b0*/  ULDC UR10, c[0x0][0x150] ;  /* 0x00005400000a7ab9 */ /* 0x000fe20000000800 */
[----:B------:R-:W-:Y:S01]  /*75c0*/  ULDC UR11, c[0x0][0x630] ;  /* 0x00018c00000b7ab9 */ /* 0x000fe20000000800 */
[----:B------:R-:W-:Y:S01]  /*75d0*/  ISETP.NE.AND.EX P0, PT, RZ, UR9, PT, P0 ;  /* 0x00000009ff007c0c */ /* 0x000fe2000bf05300 */
[----:B------:R-:W-:Y:S01]  /*75e0*/  IMAD.MOV.U32 R4, RZ, RZ, R16 ;  /* 0x000000ffff047224 */ /* 0x000fe200078e0010 */
[----:B0-----:R-:W-:-:S05]  /*75f0*/  I2FP.F32.U32 R5, R15 ;  /* 0x0000000f00057245 */ /* 0x001fca0000201000 */
[----:B------:R-:W-:Y:S01]  /*7600*/  FMUL R21, R5, UR10 ;  /* 0x0000000a05157c20 */ /* 0x000fe20008400000 */
[----:B------:R-:W-:-:S05]  /*7610*/  IMAD.MOV.U32 R5, RZ, RZ, R17 ;  /* 0x000000ffff057224 */ /* 0x000fca00078e0011 */
[----:B--2---:R-:W-:Y:S05]  /*7620*/  @!P0 BRA `(.L_x_175) ;  /* 0x0000000000288947 */ /* 0x004fea0003800000 */
[----:B------:R-:W-:Y:S02]  /*7630*/  ULDC UR10, c[0x0][0x634] ;  /* 0x00018d00000a7ab9 */ /* 0x000fe40000000800 */
[----:B------:R-:W-:-:S05]  /*7640*/  IADD3 R5, P0, R16, UR10, RZ ;  /* 0x0000000a10057c10 */ /* 0x000fca000ff1e0ff */
[----:B------:R-:W-:-:S04]  /*7650*/  IMAD.X R19, RZ, RZ, R17, P0 ;  /* 0x000000ffff137224 */ /* 0x000fc800000e0611 */
[----:B------:R-:W-:-:S04]  /*7660*/  IMAD.WIDE.U32 R6, R19, UR8, RZ ;  /* 0x0000000813067c25 */ /* 0x000fc8000f8e00ff */
[----:B------:R-:W-:-:S04]  /*7670*/  IMAD.WIDE.U32 R6, P0, R5, UR9, R6 ;  /* 0x0000000905067c25 */ /* 0x000fc8000f800006 */
[----:B------:R-:W-:-:S04]  /*7680*/  IMAD.WIDE.U32 R4, R5, UR8, RZ ;  /* 0x0000000805047c25 */ /* 0x000fc8000f8e00ff */
[----:B------:R-:W-:Y:S01]  /*7690*/  IMAD.MOV.U32 R4, RZ, RZ, R7 ;  /* 0x000000ffff047224 */ /* 0x000fe200078e0007 */
[----:B------:R-:W-:Y:S01]  /*76a0*/  IADD3 RZ, P1, R5, R6, RZ ;  /* 0x0000000605ff7210 */ /* 0x000fe20007f3e0ff */
[----:B------:R-:W-:-:S04]  /*76b0*/  IMAD.X R5, RZ, RZ, RZ, P0 ;  /* 0x000000ffff057224 */ /* 0x000fc800000e06ff */
[----:B------:R-:W-:-:S08]  /*76c0*/  IMAD.WIDE.U32.X R4, R19, UR9, R4, P1 ;  /* 0x0000000913047c25 */ /* 0x000fd000088e0404 */
.L_x_175:
[--C-:B------:R-:W-:Y:S01]  /*76d0*/  SHF.R.U64 R14, R4, UR11, R5.reuse ;  /* 0x0000000b040e7c19 */ /* 0x100fe20008001205 */
[----:B------:R-:W0:Y:S01]  /*76e0*/  F2I.U32.TRUNC.NTZ R21, R21 ;  /* 0x0000001500157305 */ /* 0x000e22000020f000 */
[----:B------:R-:W-:Y:S01]  /*76f0*/  SHF.R.U32.HI R4, RZ, UR11, R5 ;  /* 0x0000000bff047c19 */ /* 0x000fe20008011605 */
[----:B------:R-:W-:Y:S01]  /*7700*/  ULDC.64 UR8, c[0x0][0x620] ;  /* 0x0001880000087ab9 */ /* 0x000fe20000000a00 */
[----:B------:R-:W-:Y:S01]  /*7710*/  IADD3 R7, P0, RZ, -R14, RZ ;  /* 0x8000000eff077210 */ /* 0x000fe20007f1e0ff */
[----:B------:R-:W-:-:S04]  /*7720*/  ULDC.64 UR10, c[0x0][0x640] ;  /* 0x00019000000a7ab9 */ /* 0x000fc80000000a00 */
[----:B------:R-:W-:Y:S01]  /*7730*/  IMAD.X R4, RZ, RZ, ~R4, P0 ;  /* 0x000000ffff047224 */ /* 0x000fe200000e0e04 */
[----:B------:R-:W-:-:S03]  /*7740*/  ISETP.NE.U32.AND P0, PT, RZ, UR10, PT ;  /* 0x0000000aff007c0c */ /* 0x000fc6000bf05070 */
[----:B------:R-:W-:Y:S01]  /*7750*/  IMAD R6, R4, UR8, RZ ;  /* 0x0000000804067c24 */ /* 0x000fe2000f8e02ff */
[----:B------:R-:W-:Y:S01]  /*7760*/  ISETP.NE.AND.EX P0, PT, RZ, UR11, PT, P0 ;  /* 0x0000000bff007c0c */ /* 0x000fe2000bf05300 */
[----:B------:R-:W-:Y:S01]  /*7770*/  IMAD.WIDE.U32 R4, R7, UR8, R16 ;  /* 0x0000000807047c25 */ /* 0x000fe2000f8e0010 */
[----:B------:R-:W-:-:S03]  /*7780*/  ULDC UR8, c[0x0][0x618] ;  /* 0x0001860000087ab9 */ /* 0x000fc60000000800 */
[----:B------:R-:W-:Y:S01]  /*7790*/  IMAD R7, R7, UR9, R6 ;  /* 0x0000000907077c24 */ /* 0x000fe2000f8e0206 */
[----:B------:R-:W-:Y:S01]  /*77a0*/  ULDC UR9, c[0x0][0x154] ;  /* 0x0000550000097ab9 */ /* 0x000fe20000000800 */
[----:B0-----:R-:W-:Y:S02]  /*77b0*/  IMAD.MOV R6, RZ, RZ, -R21 ;  /* 0x000000ffff067224 */ /* 0x001fe400078e0a15 */
[----:B------:R-:W0:Y:S01]  /*77c0*/  LDC R21, c[0x0][0x148] ;  /* 0x00005200ff157b82 */ /* 0x000e220000000800 */
[----:B------:R-:W-:Y:S02]  /*77d0*/  IMAD.IADD R5, R5, 0x1, R7 ;  /* 0x0000000105057824 */ /* 0x000fe400078e0207 */
[----:B-1----:R-:W-:Y:S01]  /*77e0*/  IMAD R15, R20, R6, R15 ;  /* 0x00000006140f7224 */ /* 0x002fe200078e020f */
[----:B------:R-:W-:Y:S02]  /*77f0*/  I2FP.F32.U32 R6, R12 ;  /* 0x0000000c00067245 */ /* 0x000fe40000201000 */
[----:B------:R-:W-:-:S02]  /*7800*/  SHF.R.U64 R19, R4, UR8, R5 ;  /* 0x0000000804137c19 */ /* 0x000fc40008001205 */
[----:B------:R-:W-:Y:S01]  /*7810*/  SHF.R.U32.HI R4, RZ, UR8, R5 ;  /* 0x00000008ff047c19 */ /* 0x000fe20008011605 */
[----:B------:R-:W-:Y:S01]  /*7820*/  FMUL R6, R6, UR9 ;  /* 0x0000000906067c20 */ /* 0x000fe20008400000 */
[----:B------:R-:W-:Y:S02]  /*7830*/  ULDC UR8, c[0x0][0x608] ;  /* 0x0001820000087ab9 */ /* 0x000fe40000000800 */
[--C-:B------:R-:W-:Y:S01]  /*7840*/  SHF.R.U64 R22, R19, UR8, R4.reuse ;  /* 0x0000000813167c19 */ /* 0x100fe20008001204 */
[----:B------:R1:W2:Y:S01]  /*7850*/  F2I.U32.TRUNC.NTZ R24, R6 ;  /* 0x0000000600187305 */ /* 0x0002a2000020f000 */
[----:B------:R-:W-:Y:S01]  /*7860*/  SHF.R.U32.HI R5, RZ, UR8, R4 ;  /* 0x00000008ff057c19 */ /* 0x000fe20008011604 */
[----:B------:R-:W-:-:S03]  /*7870*/  ULDC UR8, c[0x0][0x658] ;  /* 0x0001960000087ab9 */ /* 0x000fc60000000800 */
[--C-:B------:R-:W-:Y:S02]  /*7880*/  SHF.R.U64 R20, R22, UR8, R5.reuse ;  /* 0x0000000816147c19 */ /* 0x100fe40008001205 */
[----:B------:R-:W-:-:S03]  /*7890*/  SHF.R.U32.HI R23, RZ, UR8, R5 ;  /* 0x00000008ff177c19 */ /* 0x000fc60008011605 */
[----:B------:R-:W-:Y:S02]  /*78a0*/  IMAD.MOV.U32 R4, RZ, RZ, R20 ;  /* 0x000000ffff047224 */ /* 0x000fe400078e0014 */
[----:B------:R-:W-:Y:S01]  /*78b0*/  IMAD.MOV.U32 R5, RZ, RZ, R23 ;  /* 0x000000ffff057224 */ /* 0x000fe200078e0017 */
[----:B-1----:R-:W-:Y:S06]  /*78c0*/  @!P0 BRA `(.L_x_176) ;  /* 0x0000000000288947 */ /* 0x002fec0003800000 */
        /* <DEDUP_REMOVED lines=10> */
.L_x_176:
[----:B------:R-:W-:Y:S01]  /*7970*/  ISETP.NE.AND P0, PT, R2, 0x1, PT ;  /* 0x000000010200780c */ /* 0x000fe20003f05270 */
[----:B------:R-:W-:Y:S01]  /*7980*/  ULDC UR8, c[0x0][0x648] ;  /* 0x0001920000087ab9 */ /* 0x000fe20000000800 */
[----:B------:R-:W-:Y:S01]  /*7990*/  LOP3.LUT R22, R22, UR7, RZ, 0xc0, !PT ;  /* 0x0000000716167c12 */ /* 0x000fe2000f8ec0ff */
[----:B--2---:R-:W-:Y:S01]  /*79a0*/  IMAD.MOV R24, RZ, RZ, -R24 ;  /* 0x000000ffff187224 */ /* 0x004fe200078e0a18 */
[----:B------:R-:W-:Y:S01]  /*79b0*/  SHF.R.U64 R5, R4, UR8, R5 ;  /* 0x0000000804057c19 */ /* 0x000fe20008001205 */
[----:B------:R-:W-:Y:S01]  /*79c0*/  ULDC UR8, c[0x0][0x638] ;  /* 0x00018e0000087ab9 */ /* 0x000fe20000000800 */
[----:B------:R-:W-:Y:S01]  /*79d0*/  LOP3.LUT R19, R19, UR5, RZ, 0xc0, !PT ;  /* 0x0000000513137c12 */ /* 0x000fe2000f8ec0ff */
[----:B------:R-:W-:Y:S01]  /*79e0*/  ULDC UR9, c[0x0][0x610] ;  /* 0x0001840000097ab9 */ /* 0x000fe20000000800 */
[----:B------:R-:W-:Y:S02]  /*79f0*/  IMAD.MOV.U32 R4, RZ, RZ, 0x1 ;  /* 0x00000001ff047424 */ /* 0x000fe400078e00ff */
[----:B------:R-:W-:-:S02]  /*7a00*/  IMAD.MOV R7, RZ, RZ, -R5 ;  /* 0x000000ffff077224 */ /* 0x000fc400078e0a05 */
[----:B------:R-:W-:Y:S02]  /*7a10*/  IMAD R22, R5, UR6, R22 ;  /* 0x0000000605167c24 */ /* 0x000fe4000f8e0216 */
[----:B0-----:R-:W-:Y:S02]  /*7a20*/  @P0 IMAD R15, R21, R24, R12 ;  /* 0x00000018150f0224 */ /* 0x001fe400078e020c */
[----:B------:R-:W-:Y:S01]  /*7a30*/  IMAD R20, R7, UR8, R20 ;  /* 0x0000000807147c24 */ /* 0x000fe2000f8e0214 */
[----:B------:R-:W-:Y:S01]  /*7a40*/  ULDC UR8, c[0x0][0x600] ;  /* 0x0001800000087ab9 */ /* 0x000fe20000000800 */
[----:B------:R-:W-:Y:S02]  /*7a50*/  IMAD R15, R22, UR9, R15 ;  /* 0x00000009160f7c24 */ /* 0x000fe4000f8e020f */
[----:B------:R-:W-:Y:S02]  /*7a60*/  IMAD R6, R20, UR8, R19 ;  /* 0x0000000814067c24 */ /* 0x000fe4000f8e0213 */
[----:B------:R-:W-:-:S03]  /*7a70*/  IMAD.MOV.U32 R12, RZ, RZ, R14 ;  /* 0x000000ffff0c7224 */ /* 0x000fc600078e000e */
[----:B------:R-:W-:Y:S02]  /*7a80*/  SEL R20, R6, R15, !P0 ;  /* 0x0000000f06147207 */ /* 0x000fe40004000000 */
[----:B------:R-:W-:-:S07]  /*7a90*/  SEL R19, R15, R6, !P0 ;  /* 0x000000060f137207 */ /* 0x000fce0004000000 */
.L_x_174:
[----:B------:R-:W-:Y:S05]  /*7aa0*/  BSYNC B1 ;  /* 0x0000000000017941 */ /* 0x000fea0003800000 */
.L_x_173:
[----:B------:R-:W-:-:S13]  /*7ab0*/  LOP3.LUT P0, RZ, R4, 0xff, RZ, 0xc0, !PT ;  /* 0x000000ff04ff7812 */ /* 0x000fda000780c0ff */
[----:B------:R-:W-:Y:S05]  /*7ac0*/  @P0 BRA `(.L_x_177) ;  /* 0xfffffff000fc0947 */ /* 0x000fea000383ffff */
[----:B------:R-:W-:Y:S05]  /*7ad0*/  BSYNC B0 ;  /* 0x0000000000007941 */ /* 0x000fea0003800000 */
.L_x_166:
[----:B------:R-:W-:-:S03]  /*7ae0*/  UMOV UR8, 0xffffffff ;  /* 0xffffffff00087882 */ /* 0x000fc60000000000 */
[----:B------:R-:W-:Y:S05]  /*7af0*/  BRA.DIV UR8, `(.L_x_178) ;  /* 0x00000006085c7947 */ /* 0x000fea000b800000 */
[----:B------:R-:W-:-:S13]  /*7b00*/  ELECT P6, URZ, PT ;  /* 0x00000000003f782f */ /* 0x000fda00038c0000 */
.L_x_194:
[----:B------:R-:W-:Y:S04]  /*7b10*/  BSSY B0, `(.L_x_179) ;  /* 0x000003d000007945 */ /* 0x000fe80003800000 */
[----:B------:R-:W-:Y:S05]  /*7b20*/  @!P6 BRA `(.L_x_180) ;  /* 0x0000000000ece947 */ /* 0x000fea0003800000 */
[----:B------:R-:W-:-:S04]  /*7b30*/  LOP3.LUT R18, R18, 0x2, RZ, 0xfc, !PT ;  /* 0x0000000212127812 */ /* 0x000fc800078efcff */
[----:B------:R-:W-:-:S13]  /*7b40*/  ISETP.NE.AND P0, PT, R18, 0x3, PT ;  /* 0x000000031200780c */ /* 0x000fda0003f05270 */
[----:B------:R-:W-:Y:S05]  /*7b50*/  @!P0 BRA `(.L_x_181) ;  /* 0x0000000000048947 */ /* 0x000fea0003800000 */
[----:B------:R-:W-:Y:S01]  /*7b60*/  BPT.TRAP 0x1 ;  /* 0x000000040000795c */ /* 0x000fe20000300000 */
.L_x_181:
[----:B------:R-:W0:Y:S01]  /*7b70*/  S2R R5, SR_CgaCtaId ;  /* 0x0000000000057919 */ /* 0x000e220000008800 */
[----:B------:R-:W-:Y:S02]  /*7b80*/  MOV R0, 0x400 ;  /* 0x0000040000007802 */ /* 0x000fe40000000f00 */
[----:B------:R-:W-:Y:S02]  /*7b90*/  SHF.L.U32 R4, R3, 0x1f, RZ ;  /* 0x0000001f03047819 */ /* 0x000fe400000006ff */
[----:B0-----:R-:W-:-:S05]  /*7ba0*/  LEA R0, R5, R0, 0x18 ;  /* 0x0000000005007211 */ /* 0x001fca00078ec0ff */
[----:B------:R-:W-:-:S04]  /*7bb0*/  VIADD R0, R0, 0x30 ;  /* 0x0000003000007836 */ /* 0x000fc80000000000 */
[C---:B------:R-:W-:Y:S02]  /*7bc0*/  IMAD R7, R13.reuse, 0x8, R0 ;  /* 0x000000080d077824 */ /* 0x040fe400078e0200 */
[----:B------:R-:W-:Y:S02]  /*7bd0*/  VIADD R13, R13, 0x1 ;  /* 0x000000010d0d7836 */ /* 0x000fe40000000000 */
[----:B------:R-:W0:Y:S03]  /*7be0*/  SYNCS.PHASECHK.TRANS64.TRYWAIT P0, [R7+URZ], R4 ;  /* 0x00000004070075a7 */ /* 0x000e26000800017f */
[----:B------:R-:W-:-:S04]  /*7bf0*/  ISETP.NE.AND P1, PT, R13, 0x6, PT ;  /* 0x000000060d00780c */ /* 0x000fc80003f25270 */
[----:B------:R-:W-:Y:S02]  /*7c00*/  SEL R2, RZ, 0x1, P1 ;  /* 0x00000001ff027807 */ /* 0x000fe40000800000 */
[----:B------:R-:W-:Y:S02]  /*7c10*/  SEL R13, R13, RZ, P1 ;  /* 0x000000ff0d0d7207 */ /* 0x000fe40000800000 */
[----:B------:R-:W-:-:S03]  /*7c20*/  LOP3.LUT R6, R3, R2, RZ, 0x3c, !PT ;  /* 0x0000000203067212 */ /* 0x000fc600078e3cff */
[----:B------:R-:W-:Y:S01]  /*7c30*/  IMAD R8, R13, 0x8, R0 ;  /* 0x000000080d087824 */ /* 0x000fe200078e0200 */
[----:B------:R-:W-:Y:S01]  /*7c40*/  SHF.L.U32 R5, R6, 0x1f, RZ ;  /* 0x0000001f06057819 */ /* 0x000fe200000006ff */
[----:B0-----:R-:W-:Y:S06]  /*7c50*/  @!P0 BRA `(.L_x_182) ;  /* 0x0000000400248947 */ /* 0x001fec0003800000 */
.L_x_195:
[----:B------:R-:W1:Y:S01]  /*7c60*/  SYNCS.PHASECHK.TRANS64.TRYWAIT P0, [R8+URZ], R5 ;  /* 0x00000005080075a7 */ /* 0x000e62000800017f */
[----:B------:R-:W-:-:S05]  /*7c70*/  VIADD R2, R13, 0x1 ;  /* 0x000000010d027836 */ /* 0x000fca0000000000 */
[----:B------:R-:W-:-:S04]  /*7c80*/  ISETP.NE.AND P1, PT, R2, 0x6, PT ;  /* 0x000000060200780c */ /* 0x000fc80003f25270 */
[----:B------:R-:W-:Y:S02]  /*7c90*/  SEL R3, RZ, 0x1, P1 ;  /* 0x00000001ff037807 */ /* 0x000fe40000800000 */
[----:B0-----:R-:W-:Y:S02]  /*7ca0*/  SEL R7, R2, RZ, P1 ;  /* 0x000000ff02077207 */ /* 0x001fe40000800000 */
[----:B------:R-:W-:-:S03]  /*7cb0*/  LOP3.LUT R6, R6, R3, RZ, 0x3c, !PT ;  /* 0x0000000306067212 */ /* 0x000fc600078e3cff */
[----:B------:R-:W-:Y:S01]  /*7cc0*/  IMAD R9, R7, 0x8, R0 ;  /* 0x0000000807097824 */ /* 0x000fe200078e0200 */
[----:B------:R-:W-:Y:S01]  /*7cd0*/  SHF.L.U32 R4, R6, 0x1f, RZ ;  /* 0x0000001f06047819 */ /* 0x000fe200000006ff */
[----:B-1----:R-:W-:Y:S06]  /*7ce0*/  @!P0 BRA `(.L_x_183) ;  /* 0x0000000400148947 */ /* 0x002fec0003800000 */
.L_x_196:
[----:B------:R-:W1:Y:S01]  /*7cf0*/  SYNCS.PHASECHK.TRANS64.TRYWAIT P0, [R9+URZ], R4 ;  /* 0x00000004090075a7 */ /* 0x000e62000800017f */
[----:B------:R-:W-:-:S05]  /*7d00*/  VIADD R2, R7, 0x1 ;  /* 0x0000000107027836 */ /* 0x000fca0000000000 */
[----:B------:R-:W-:-:S04]  /*7d10*/  ISETP.NE.AND P1, PT, R2, 0x6, PT ;  /* 0x000000060200780c */ /* 0x000fc80003f25270 */
[----:B------:R-:W-:Y:S02]  /*7d20*/  SEL R3, RZ, 0x1, P1 ;  /* 0x00000001ff037807 */ /* 0x000fe40000800000 */
[----:B------:R-:W-:Y:S02]  /*7d30*/  SEL R7, R2, RZ, P1 ;  /* 0x000000ff02077207 */ /* 0x000fe40000800000 */
[----:B------:R-:W-:-:S03]  /*7d40*/  LOP3.LUT R6, R6, R3, RZ, 0x3c, !PT ;  /* 0x0000000306067212 */ /* 0x000fc600078e3cff */
[----:B0-----:R-:W-:Y:S01]  /*7d50*/  IMAD R8, R7, 0x8, R0 ;  /* 0x0000000807087824 */ /* 0x001fe200078e0200 */
[----:B------:R-:W-:Y:S01]  /*7d60*/  SHF.L.U32 R5, R6, 0x1f, RZ ;  /* 0x0000001f06057819 */ /* 0x000fe200000006ff */
[----:B-1----:R-:W-:Y:S06]  /*7d70*/  @!P0 BRA `(.L_x_184) ;  /* 0x0000000400048947 */ /* 0x002fec0003800000 */
.L_x_197:
[----:B------:R-:W1:Y:S01]  /*7d80*/  SYNCS.PHASECHK.TRANS64.TRYWAIT P0, [R8+URZ], R5 ;  /* 0x00000005080075a7 */ /* 0x000e62000800017f */
[----:B------:R-:W-:-:S05]  /*7d90*/  VIADD R2, R7, 0x1 ;  /* 0x0000000107027836 */ /* 0x000fca0000000000 */
[----:B------:R-:W-:-:S04]  /*7da0*/  ISETP.NE.AND P1, PT, R2, 0x6, PT ;  /* 0x000000060200780c */ /* 0x000fc80003f25270 */
[----:B------:R-:W-:Y:S02]  /*7db0*/  SEL R3, RZ, 0x1, P1 ;  /* 0x00000001ff037807 */ /* 0x000fe40000800000 */
[----:B------:R-:W-:Y:S02]  /*7dc0*/  SEL R7, R2, RZ, P1 ;  /* 0x000000ff02077207 */ /* 0x000fe40000800000 */
[----:B0-----:R-:W-:-:S03]  /*7dd0*/  LOP3.LUT R9, R6, R3, RZ, 0x3c, !PT ;  /* 0x0000000306097212 */ /* 0x001fc600078e3cff */
[----:B------:R-:W-:Y:S01]  /*7de0*/  IMAD R11, R7, 0x8, R0 ;  /* 0x00000008070b7824 */ /* 0x000fe200078e0200 */
[----:B------:R-:W-:Y:S01]  /*7df0*/  SHF.L.U32 R6, R9, 0x1f, RZ ;  /* 0x0000001f09067819 */ /* 0x000fe200000006ff */
[----:B-1----:R-:W-:Y:S06]  /*7e00*/  @!P0 BRA `(.L_x_185) ;  /* 0x0000000000f48947 */ /* 0x002fec0003800000 */
.L_x_198:
[----:B------:R-:W1:Y:S01]  /*7e10*/  SYNCS.PHASECHK.TRANS64.TRYWAIT P0, [R11+URZ], R6 ;  /* 0x000000060b0075a7 */ /* 0x000e62000800017f */
[----:B------:R-:W-:-:S05]  /*7e20*/  VIADD R2, R7, 0x1 ;  /* 0x0000000107027836 */ /* 0x000fca0000000000 */
[----:B------:R-:W-:-:S04]  /*7e30*/  ISETP.NE.AND P1, PT, R2, 0x6, PT ;  /* 0x000000060200780c */ /* 0x000fc80003f25270 */
[----:B------:R-:W-:Y:S02]  /*7e40*/  SEL R4, RZ, 0x1, P1 ;  /* 0x00000001ff047807 */ /* 0x000fe40000800000 */
[----:B------:R-:W-:Y:S02]  /*7e50*/  SEL R3, R2, RZ, P1 ;  /* 0x000000ff02037207 */ /* 0x000fe40000800000 */
[----:B------:R-:W-:Y:S01]  /*7e60*/  LOP3.LUT R4, R9, R4, RZ, 0x3c, !PT ;  /* 0x0000000409047212 */ /* 0x000fe200078e3cff */
[----:B-1----:R-:W-:Y:S06]  /*7e70*/  @!P0 BRA `(.L_x_186) ;  /* 0x0000000000ec8947 */ /* 0x002fec0003800000 */
.L_x_199:
[----:B------:R-:W-:Y:S01]  /*7e80*/  IMAD R3, R3, 0x8, R0 ;  /* 0x0000000803037824 */ /* 0x000fe200078e0200 */
[----:B------:R-:W-:-:S07]  /*7e90*/  SHF.L.U32 R0, R4, 0x1f, RZ ;  /* 0x0000001f04007819 */ /* 0x000fce00000006ff */
.L_x_187:
[----:B--2---:R2:W3:Y:S02]  /*7ea0*/  SYNCS.PHASECHK.TRANS64.TRYWAIT P0, [R3+URZ], R0 ;  /* 0x00000000030075a7 */ /* 0x0044e4000800017f */
[----:B---3--:R-:W-:Y:S05]  /*7eb0*/  @!P0 NANOSLEEP.SYNCS 0x989680 ;  /* 0x009896800000895d */ /* 0x008fea0003900000 */
[----:B------:R-:W3:Y:S02]  /*7ec0*/  @!P0 SYNCS.PHASECHK.TRANS64 P0, [R3+URZ], R0 ;  /* 0x00000000030085a7 */ /* 0x000ee4000800007f */
[----:B---3--:R-:W-:Y:S05]  /*7ed0*/  @!P0 BRA `(.L_x_187) ;  /* 0xfffffffc00f08947 */ /* 0x008fea000383ffff */
.L_x_180:
[----:B------:R-:W-:Y:S05]  /*7ee0*/  BSYNC B0 ;  /* 0x0000000000007941 */ /* 0x000fea0003800000 */
.L_x_179:
[----:B------:R-:W-:Y:S05]  /*7ef0*/  EXIT ;  /* 0x000000000000794d */ /* 0x000fea0003800000 */
.L_x_21:
[----:B-1----:R1:W2:Y:S02]  /*7f00*/  SYNCS.PHASECHK.TRANS64.TRYWAIT P1, [R3+URZ], R0 ;  /* 0x00000000030075a7 */ /* 0x0022a4000802017f */
[----:B--2---:R-:W-:Y:S05]  /*7f10*/  @!P1 NANOSLEEP.SYNCS 0x989680 ;  /* 0x009896800000995d */ /* 0x004fea0003900000 */
[----:B------:R-:W2:Y:S02]  /*7f20*/  @!P1 SYNCS.PHASECHK.TRANS64 P1, [R3+URZ], R0 ;  /* 0x00000000030095a7 */ /* 0x000ea4000802007f */
[----:B--2---:R-:W-:Y:S05]  /*7f30*/  @!P1 BRA `(.L_x_21) ;  /* 0xfffffffc00f09947 */ /* 0x004fea000383ffff */
[----:B------:R-:W-:Y:S05]  /*7f40*/  BRA `(.L_x_20) ;  /* 0xffffff9800087947 */ /* 0x000fea000383ffff */
.L_x_26:
[----:B-1----:R1:W2:Y:S02]  /*7f50*/  SYNCS.PHASECHK.TRANS64.TRYWAIT P1, [R5+URZ], R4 ;  /* 0x00000004050075a7 */ /* 0x0022a4000802017f */
[----:B--2---:R-:W-:Y:S05]  /*7f60*/  @!P1 NANOSLEEP.SYNCS 0x989680 ;  /* 0x009896800000995d */ /* 0x004fea0003900000 */
[----:B------:R-:W2:Y:S02]  /*7f70*/  @!P1 SYNCS.PHASECHK.TRANS64 P1, [R5+URZ], R4 ;  /* 0x00000004050095a7 */ /* 0x000ea4000802007f */
[----:B--2---:R-:W-:Y:S05]  /*7f80*/  @!P1 BRA `(.L_x_26) ;  /* 0xfffffffc00f09947 */ /* 0x004fea000383ffff */
[----:B------:R-:W-:Y:S05]  /*7f90*/  BRA `(.L_x_25) ;  /* 0xffffff9800e47947 */ /* 0x000fea000383ffff */
.L_x_167:
[----:B------:R-:W-:Y:S01]  /*7fa0*/  BSSY B1, `(.L_x_188) ;  /* 0x0000006000017945 */ /* 0x000fe20003800000 */
[----:B------:R-:W-:-:S07]  /*7fb0*/  IMAD.MOV.U32 R15, RZ, RZ, -0x1 ;  /* 0xffffffffff0f7424 */ /* 0x000fce00078e00ff */
[----:B------:R-:W-:Y:S05]  /*7fc0*/  WARPSYNC.COLLECTIVE R15, `(.L_x_189) ;  /* 0x000000000f0c7348 */ /* 0x000fea0003c00000 */
[----:B------:R-:W-:Y:S02]  /*7fd0*/  ELECT P6, UR62, PT ;  /* 0x00000000003e782f */ /* 0x000fe400038c0000 */
[----:B------:R-:W-:Y:S01]  /*7fe0*/  MOV R14, UR62 ;  /* 0x0000003e000e7c02 */ /* 0x000fe20008000f00 */
[----:B------:R-:W-:Y:S10]  /*7ff0*/  ENDCOLLECTIVE ;  /* 0x000000000000791b */ /* 0x000ff40003800000 */
.L_x_189:
[----:B------:R-:W-:Y:S05]  /*8000*/  BSYNC B1 ;  /* 0x0000000000017941 */ /* 0x000fea0003800000 */
.L_x_188:
[----:B------:R-:W-:Y:S05]  /*8010*/  BRA `(.L_x_190) ;  /* 0xffffffec00b47947 */ /* 0x000fea000383ffff */
.L_x_170:
[----:B0-----:R0:W1:Y:S02]  /*8020*/  SYNCS.PHASECHK.TRANS64.TRYWAIT P0, [R22+URZ+0x30], R7 ;  /* 0x00003007160075a7 */ /* 0x001064000800017f */
[----:B-1----:R-:W-:Y:S05]  /*8030*/  @!P0 NANOSLEEP.SYNCS 0x989680 ;  /* 0x009896800000895d */ /* 0x002fea0003900000 */
[----:B------:R-:W1:Y:S02]  /*8040*/  @!P0 SYNCS.PHASECHK.TRANS64 P0, [R22+URZ+0x30], R7 ;  /* 0x00003007160085a7 */ /* 0x000e64000800007f */
[----:B-1----:R-:W-:Y:S05]  /*8050*/  @!P0 BRA `(.L_x_170) ;  /* 0xfffffffc00f08947 */ /* 0x002fea000383ffff */
[----:B------:R-:W-:Y:S05]  /*8060*/  BRA `(.L_x_191) ;  /* 0xffffffec00fc7947 */ /* 0x000fea000383ffff */
.L_x_178:
[----:B------:R-:W-:Y:S01]  /*8070*/  BSSY B0, `(.L_x_192) ;  /* 0x0000006000007945 */ /* 0x000fe20003800000 */
[----:B------:R-:W-:-:S07]  /*8080*/  IMAD.MOV.U32 R15, RZ, RZ, -0x1 ;  /* 0xffffffffff0f7424 */ /* 0x000fce00078e00ff */
[----:B------:R-:W-:Y:S05]  /*8090*/  WARPSYNC.COLLECTIVE R15, `(.L_x_193) ;  /* 0x000000000f0c7348 */ /* 0x000fea0003c00000 */
[----:B------:R-:W-:Y:S02]  /*80a0*/  ELECT P6, UR62, PT ;  /* 0x00000000003e782f */ /* 0x000fe400038c0000 */
[----:B------:R-:W-:Y:S01]  /*80b0*/  MOV R14, UR62 ;  /* 0x0000003e000e7c02 */ /* 0x000fe20008000f00 */
[----:B------:R-:W-:Y:S10]  /*80c0*/  ENDCOLLECTIVE ;  /* 0x000000000000791b */ /* 0x000ff40003800000 */
.L_x_193:
[----:B------:R-:W-:Y:S05]  /*80d0*/  BSYNC B0 ;  /* 0x0000000000007941 */ /* 0x000fea0003800000 */
.L_x_192:
[----:B------:R-:W-:Y:S05]  /*80e0*/  BRA `(.L_x_194) ;  /* 0xfffffff800887947 */ /* 0x000fea000383ffff */
.L_x_182:
[----:B0-----:R0:W1:Y:S02]  /*80f0*/  SYNCS.PHASECHK.TRANS64.TRYWAIT P0, [R7+URZ], R4 ;  /* 0x00000004070075a7 */ /* 0x001064000800017f */
[----:B-1----:R-:W-:Y:S05]  /*8100*/  @!P0 NANOSLEEP.SYNCS 0x989680 ;  /* 0x009896800000895d */ /* 0x002fea0003900000 */
[----:B------:R-:W1:Y:S02]  /*8110*/  @!P0 SYNCS.PHASECHK.TRANS64 P0, [R7+URZ], R4 ;  /* 0x00000004070085a7 */ /* 0x000e64000800007f */
[----:B-1----:R-:W-:Y:S05]  /*8120*/  @!P0 BRA `(.L_x_182) ;  /* 0xfffffffc00f08947 */ /* 0x002fea000383ffff */
[----:B------:R-:W-:Y:S05]  /*8130*/  BRA `(.L_x_195) ;  /* 0xfffffff800c87947 */ /* 0x000fea000383ffff */
.L_x_183:
[----:B0-----:R0:W1:Y:S02]  /*8140*/  SYNCS.PHASECHK.TRANS64.TRYWAIT P0, [R8+URZ], R5 ;  /* 0x00000005080075a7 */ /* 0x001064000800017f */
[----:B-1----:R-:W-:Y:S05]  /*8150*/  @!P0 NANOSLEEP.SYNCS 0x989680 ;  /* 0x009896800000895d */ /* 0x002fea0003900000 */
[----:B------:R-:W1:Y:S02]  /*8160*/  @!P0 SYNCS.PHASECHK.TRANS64 P0, [R8+URZ], R5 ;  /* 0x00000005080085a7 */ /* 0x000e64000800007f */
[----:B-1----:R-:W-:Y:S05]  /*8170*/  @!P0 BRA `(.L_x_183) ;  /* 0xfffffffc00f08947 */ /* 0x002fea000383ffff */
[----:B------:R-:W-:Y:S05]  /*8180*/  BRA `(.L_x_196) ;  /* 0xfffffff800d87947 */ /* 0x000fea000383ffff */
.L_x_184:
[----:B0-----:R0:W1:Y:S02]  /*8190*/  SYNCS.PHASECHK.TRANS64.TRYWAIT P0, [R9+URZ], R4 ;  /* 0x00000004090075a7 */ /* 0x001064000800017f */
[----:B-1----:R-:W-:Y:S05]  /*81a0*/  @!P0 NANOSLEEP.SYNCS 0x989680 ;  /* 0x009896800000895d */ /* 0x002fea0003900000 */
[----:B------:R-:W1:Y:S02]  /*81b0*/  @!P0 SYNCS.PHASECHK.TRANS64 P0, [R9+URZ], R4 ;  /* 0x00000004090085a7 */ /* 0x000e64000800007f */
[----:B-1----:R-:W-:Y:S05]  /*81c0*/  @!P0 BRA `(.L_x_184) ;  /* 0xfffffffc00f08947 */ /* 0x002fea000383ffff */
[----:B------:R-:W-:Y:S05]  /*81d0*/  BRA `(.L_x_197) ;  /* 0xfffffff800e87947 */ /* 0x000fea000383ffff */
.L_x_185:
[----:B0-----:R0:W1:Y:S02]  /*81e0*/  SYNCS.PHASECHK.TRANS64.TRYWAIT P0, [R8+URZ], R5 ;  /* 0x00000005080075a7 */ /* 0x001064000800017f */
[----:B-1----:R-:W-:Y:S05]  /*81f0*/  @!P0 NANOSLEEP.SYNCS 0x989680 ;  /* 0x009896800000895d */ /* 0x002fea0003900000 */
[----:B------:R-:W1:Y:S02]  /*8200*/  @!P0 SYNCS.PHASECHK.TRANS64 P0, [R8+URZ], R5 ;  /* 0x00000005080085a7 */ /* 0x000e64000800007f */
[----:B-1----:R-:W-:Y:S05]  /*8210*/  @!P0 BRA `(.L_x_185) ;  /* 0xfffffffc00f08947 */ /* 0x002fea000383ffff */
[----:B------:R-:W-:Y:S05]  /*8220*/  BRA `(.L_x_198) ;  /* 0xfffffff800f87947 */ /* 0x000fea000383ffff */
.L_x_186:
[----:B-1----:R1:W2:Y:S02]  /*8230*/  SYNCS.PHASECHK.TRANS64.TRYWAIT P0, [R11+URZ], R6 ;  /* 0x000000060b0075a7 */ /* 0x0022a4000800017f */
[----:B--2---:R-:W-:Y:S05]  /*8240*/  @!P0 NANOSLEEP.SYNCS 0x989680 ;  /* 0x009896800000895d */ /* 0x004fea0003900000 */
[----:B------:R-:W2:Y:S02]  /*8250*/  @!P0 SYNCS.PHASECHK.TRANS64 P0, [R11+URZ], R6 ;  /* 0x000000060b0085a7 */ /* 0x000ea4000800007f */
[----:B--2---:R-:W-:Y:S05]  /*8260*/  @!P0 BRA `(.L_x_186) ;  /* 0xfffffffc00f08947 */ /* 0x004fea000383ffff */
[----:B------:R-:W-:Y:S05]  /*8270*/  BRA `(.L_x_199) ;  /* 0xfffffffc00007947 */ /* 0x000fea000383ffff */
.L_x_200:
[----:B------:R-:W-:-:S00]  /*8280*/  BRA `(.L_x_200) ;  /* 0xfffffffc00fc7947 */ /* 0x000fc0000383ffff */
[----:B------:R-:W-:-:S00]  /*8290*/  NOP ;  /* 0x0000000000007918 */ /* 0x000fc00000000000 */
        /* <DEDUP_REMOVED lines=14> */
.L_x_201:


//--------------------- .nv.global.init           --------------------------
	.section	.nv.global.init,"aw",@progbits
.nv.global.init:
	.type		$str$22,@object
	.size		$str$22,($str$23 - $str$22)
$str$22:
        /*0000*/ 	.byte	0x6b, 0x5f, 0x74, 0x69, 0x6c, 0x65, 0x5f, 0x63, 0x6f, 0x75, 0x6e, 0x74, 0x20, 0x3e, 0x3d, 0x20
        /*0010*/ 	.byte	0x31, 0x00
	.type		$str$23,@object
	.size		$str$23,(__unnamed_1 - $str$23)
$str$23:
        /*0012*/ 	.byte	0x2f, 0x74, 0x6d, 0x70, 0x2f, 0x63, 0x75, 0x74, 0x6c, 0x61, 0x73, 0x73, 0x5f, 0x73, 0x77, 0x65
        /*0022*/ 	.byte	0x65, 0x70, 0x5f, 0x73, 0x72, 0x63, 0x2f, 0x69, 0x6e, 0x63, 0x6c, 0x75, 0x64, 0x65, 0x2f, 0x63
        /*0032*/ 	.byte	0x75, 0x74, 0x6c, 0x61, 0x73, 0x73, 0x2f, 0x67, 0x65, 0x6d, 0x6d, 0x2f, 0x63, 0x6f, 0x6c, 0x6c
        /*0042*/ 	.byte	0x65, 0x63, 0x74, 0x69, 0x76, 0x65, 0x2f, 0x73, 0x6d, 0x39, 0x30, 0x5f, 0x6d, 0x6d, 0x61, 0x5f
        /*0052*/ 	.byte	0x74, 0x6d, 0x61, 0x5f, 0x67, 0x6d, 0x6d, 0x61, 0x5f, 0x73, 0x73, 0x5f, 0x77, 0x61, 0x72, 0x70
        /*0062*/ 	.byte	0x73, 0x70, 0x65, 0x63, 0x69, 0x61, 0x6c, 0x69, 0x7a, 0x65, 0x64, 0x2e, 0x68, 0x70, 0x70, 0x00
	.type		__unnamed_1,@object
	.size		__unnamed_1,(.L_0 - __unnamed_1)
__unnamed_1:
        /*0072*/ 	.byte	0x76, 0x6f, 0x69, 0x64, 0x20, 0x63, 0x75, 0x74, 0x6c, 0x61, 0x73, 0x73, 0x3a, 0x3a, 0x67, 0x65
        /* <DEDUP_REMOVED lines=180> */
        /*0bc2*/ 	.byte	0x6e, 0x74, 0x69, 0x74, 0x79, 0x5d, 0x00
.L_0:


//--------------------- .nv.shared._ZN7cutlass13device_kernelINS_4gemm6kernel13GemmUniversalIN4cute5tupleIJiiiiEEENS1_10collective13CollectiveMmaINS1_34MainloopSm90TmaGmmaWarpSpecializedILi6ENS5_IJNS4_1CILi1EEENSA_ILi8EEESB_EEENS1_35KernelTmaWarpSpecializedCooperativeEEENS5_IJNSA_ILi128EEESG_NSA_ILi64EEEEEENS_6half_tENS5_IJSB_llEEESJ_SK_NS4_8TiledMMAINS4_8MMA_AtomIJNS4_4SM904GMMA26MMA_64x128x16_F32F16F16_SSILNSO_5MajorE1ELSQ_1ELNSO_7ScaleInE1ELSR_1EEEEEENS4_6LayoutINS5_IJNSA_ILi2EEESB_SB_EEENS5_IJSB_NSA_ILi0EEESX_EEEEENS5_IJNS4_10UnderscoreES10_S10_EEEEENS4_23SM90_TMA_LOAD_MULTICASTENS4_14ComposedLayoutINS4_7SwizzleILi3ELi4ELi3EEENS4_18smem_ptr_flag_bitsILi16EEENSU_INS5_IJSH_SC_EEENS5_IJSB_SH_EEEEEEEvNS4_8identityENS4_13SM90_TMA_LOADES1C_vS1D_EENS_8epilogue10collective6detail29Sm90TmaWarpSpecializedAdapterINS1H_15DefaultEpilogueISJ_NS5_IJlSB_lEEES1L_NS1G_6thread17LinearCombinationISJ_Li1EffLNS1M_9ScaleType4KindE0ELNS_15FloatRoundStyleE2ESJ_EENS1_15EpilogueDefaultEEEEEvvEEEEvNT_6ParamsE --------------------------
	.section	.nv.shared._ZN7cutlass13device_kernelINS_4gemm6kernel13GemmUniversalIN4cute5tupleIJiiiiEEENS1_10collective13CollectiveMmaINS1_34MainloopSm90TmaGmmaWarpSpecializedILi6ENS5_IJNS4_1CILi1EEENSA_ILi8EEESB_EEENS1_35KernelTmaWarpSpecializedCooperativeEEENS5_IJNSA_ILi128EEESG_NSA_ILi64EEEEEENS_6half_tENS5_IJSB_llEEESJ_SK_NS4_8TiledMMAINS4_8MMA_AtomIJNS4_4SM904GMMA26MMA_64x128x16_F32F16F16_SSILNSO_5MajorE1ELSQ_1ELNSO_7ScaleInE1ELSR_1EEEEEENS4_6LayoutINS5_IJNSA_ILi2EEESB_SB_EEENS5_IJSB_NSA_ILi0EEESX_EEEEENS5_IJNS4_10UnderscoreES10_S10_EEEEENS4_23SM90_TMA_LOAD_MULTICASTENS4_14ComposedLayoutINS4_7SwizzleILi3ELi4ELi3EEENS4_18smem_ptr_flag_bitsILi16EEENSU_INS5_IJSH_SC_EEENS5_IJSB_SH_EEEEEEEvNS4_8identityENS4_13SM90_TMA_LOADES1C_vS1D_EENS_8epilogue10collective6detail29Sm90TmaWarpSpecializedAdapterINS1H_15DefaultEpilogueISJ_NS5_IJlSB_lEEES1L_NS1G_6thread17LinearCombinationISJ_Li1EffLNS1M_9ScaleType4KindE0ELNS_15FloatRoundStyleE2ESJ_EENS1_15EpilogueDefaultEEEEEvvEEEEvNT_6ParamsE,"aw",@nobits
	.sectionflags	@""
	.align	16
	.zero		1024


//--------------------- .nv.shared.reserved.0     --------------------------
	.section	.nv.shared.reserved.0,"aw",@nobits
	.weak		__nv_reservedSMEM_offset_0_alias
	.size		__nv_reservedSMEM_offset_0_alias, 0, 0
	.other		__nv_reservedSMEM_offset_0_alias,@"STO_CUDA_RESERVED_SHARED STV_DEFAULT"
__nv_reservedSMEM_offset_0_alias:
	.zero		0


//--------------------- .nv.global                --------------------------
	.section	.nv.global,"aw",@nobits
.nv.global:
	.type		_ZN40_INTERNAL_0d87de74_4_k_cu_b6fd7675_162474cute1_E,@object
	.size		_ZN40_INTERNAL_0d87de74_4_k_cu_b6fd7675_162474cute1_E,(_ZN40_INTERNAL_0d87de74_4_k_cu_b6fd7675_162474cuda3std3__45__cpo6cbeginE - _ZN40_INTERNAL_0d87de74_4_k_cu_b6fd7675_162474cute1_E)
_ZN40_INTERNAL_0d87de74_4_k_cu_b6fd7675_162474cute1_E:
	.zero		1
	.type		_ZN40_INTERNAL_0d87de74_4_k_cu_b6fd7675_162474cuda3std3__45__cpo6cbeginE,@object
	.size		_ZN40_INTERNAL_0d87de74_4_k_cu_b6fd7675_162474cuda3std3__45__cpo6cbeginE,(_ZN40_INTERNAL_0d87de74_4_k_cu_b6fd7675_162474cuda3std3__48in_placeE - _ZN40_INTERNAL_0d87de74_4_k_cu_b6fd7675_162474cuda3std3__45__cpo6cbeginE)
_ZN40_INTERNAL_0d87de74_4_k_cu_b6fd7675_162474cuda3std3__45__cpo6cbeginE:
	.zero		1
	.type		_ZN40_INTERNAL_0d87de74_4_k_cu_b6fd7675_162474cuda3std3__48in_placeE,@object
	.size		_ZN40_INTERNAL_0d87de74_4_k_cu_b6fd7675_162474cuda3std3__48in_placeE,(_ZN40_INTERNAL_0d87de74_4_k_cu_b6fd7675_162474cuda3std6ranges3__45__cpo9iter_moveE - _ZN40_INTERNAL_0d87de74_4_k_cu_b6fd7675_162474cuda3std3__48in_placeE)
_ZN40_INTERNAL_0d87de74_4_k_cu_b6fd7675_162474cuda3std3__48in_placeE:
	.zero		1
	.type		_ZN40_INTERNAL_0d87de74_4_k_cu_b6fd7675_162474cuda3std6ranges3__45__cpo9iter_moveE,@object
	.size		_ZN40_INTERNAL_0d87de74_4_k_cu_b6fd7675_162474cuda3std6ranges3__45__cpo9iter_moveE,(_ZN40_INTERNAL_0d87de74_4_k_cu_b6fd7675_162474cuda3std3__45__cpo5beginE - _ZN40_INTERNAL_0d87de74_4_k_cu_b6fd7675_162474cuda3std6ranges3__45__cpo9iter_moveE)
_ZN40_INTERNAL_0d87de74_4_k_cu_b6fd7675_162474cuda3std6ranges3__45__cpo9iter_moveE:
	.zero		1
	.type		_ZN40_INTERNAL_0d87de74_4_k_cu_b6fd7675_162474cuda3std3__45__cpo5beginE,@object
	.size		_ZN40_INTERNAL_0d87de74_4_k_cu_b6fd7675_162474cuda3std3__45__cpo5beginE,(_ZN40_INTERNAL_0d87de74_4_k_cu_b6fd7675_162474cuda3std3__442_GLOBAL__N__0d87de74_4_k_cu_b6fd7675_162476ignoreE - _ZN40_INTERNAL_0d87de74_4_k_cu_b6fd7675_162474cuda3std3__45__cpo5beginE)
_ZN40_INTERNAL_0d87de74_4_k_cu_b6fd7675_162474cuda3std3__45__cpo5beginE:
	.zero		1
	.type		_ZN40_INTERNAL_0d87de74_4_k_cu_b6fd7675_162474cuda3std3__442_GLOBAL__N__0d87de74_4_k_cu_b6fd7675_162476ignoreE,@object
	.size		_ZN40_INTERNAL_0d87de74_4_k_cu_b6fd7675_162474cuda3std3__442_GLOBAL__N__0d87de74_4_k_cu_b6fd7675_162476ignoreE,(_ZN40_INTERNAL_0d87de74_4_k_cu_b6fd7675_162474cute7productE - _ZN40_INTERNAL_0d87de74_4_k_cu_b6fd7675_162474cuda3std3__442_GLOBAL__N__0d87de74_4_k_cu_b6fd7675_162476ignoreE)
_ZN40_INTERNAL_0d87de74_4_k_cu_b6fd7675_162474cuda3std3__442_GLOBAL__N__0d87de74_4_k_cu_b6fd7675_162476ignoreE:
	.zero		1
	.type		_ZN40_INTERNAL_0d87de74_4_k_cu_b6fd7675_162474cute7productE,@object
	.size		_ZN40_INTERNAL_0d87de74_4_k_cu_b6fd7675_162474cute7productE,(_ZN40_INTERNAL_0d87de74_4_k_cu_b6fd7675_162474cuda3std3__45__cpo3endE - _ZN40_INTERNAL_0d87de74_4_k_cu_b6fd7675_162474cute7productE)
_ZN40_INTERNAL_0d87de74_4_k_cu_b6fd7675_162474cute7productE:
	.zero		1
	.type		_ZN40_INTERNAL_0d87de74_4_k_cu_b6fd7675_162474cuda3std3__45__cpo3endE,@object
	.size		_ZN40_INTERNAL_0d87de74_4_k_cu_b6fd7675_162474cuda3std3__45__cpo3endE,(_ZN40_INTERNAL_0d87de74_4_k_cu_b6fd7675_162474cuda3std3__419piecewise_constructE - _ZN40_INTERNAL_0d87de74_4_k_cu_b6fd7675_162474cuda3std3__45__cpo3endE)
_ZN40_INTERNAL_0d87de74_4_k_cu_b6fd7675_162474cuda3std3__45__cpo3endE:
	.zero		1
	.type		_ZN40_INTERNAL_0d87de74_4_k_cu_b6fd7675_162474cuda3std3__419piecewise_constructE,@object
	.size		_ZN40_INTERNAL_0d87de74_4_k_cu_b6fd7675_162474cuda3std3__419piecewise_constructE,(_ZN40_INTERNAL_0d87de74_4_k_cu_b6fd7675_162474cuda3std3__45__cpo4cendE - _ZN40_INTERNAL_0d87de74_4_k_cu_b6fd7675_162474cuda3std3__419piecewise_constructE)
_ZN40_INTERNAL_0d87de74_4_k_cu_b6fd7675_162474cuda3std3__419piecewise_constructE:
	.zero		1
	.type		_ZN40_INTERNAL_0d87de74_4_k_cu_b6fd7675_162474cuda3std3__45__cpo4cendE,@object
	.size		_ZN40_INTERNAL_0d87de74_4_k_cu_b6fd7675_162474cuda3std3__45__cpo4cendE,(_ZN40_INTERNAL_0d87de74_4_k_cu_b6fd7675_162474cuda3std6ranges3__45__cpo4swapE - _ZN40_INTERNAL_0d87de74_4_k_cu_b6fd7675_162474cuda3std3__45__cpo4cendE)
_ZN40_INTERNAL_0d87de74_4_k_cu_b6fd7675_162474cuda3std3__45__cpo4cendE:
	.zero		1
	.type		_ZN40_INTERNAL_0d87de74_4_k_cu_b6fd7675_162474cuda3std6ranges3__45__cpo4swapE,@object
	.size		_ZN40_INTERNAL_0d87de74_4_k_cu_b6fd7675_162474cuda3std6ranges3__45__cpo4swapE,(.L_8 - _ZN40_INTERNAL_0d87de74_4_k_cu_b6fd7675_162474cuda3std6ranges3__45__cpo4swapE)
_ZN40_INTERNAL_0d87de74_4_k_cu_b6fd7675_162474cuda3std6ranges3__45__cpo4swapE:
	.zero		1
.L_8:


//--------------------- .nv.constant0._ZN7cutlass13device_kernelINS_4gemm6kernel13GemmUniversalIN4cute5tupleIJiiiiEEENS1_10collective13CollectiveMmaINS1_34MainloopSm90TmaGmmaWarpSpecializedILi6ENS5_IJNS4_1CILi1EEENSA_ILi8EEESB_EEENS1_35KernelTmaWarpSpecializedCooperativeEEENS5_IJNSA_ILi128EEESG_NSA_ILi64EEEEEENS_6half_tENS5_IJSB_llEEESJ_SK_NS4_8TiledMMAINS4_8MMA_AtomIJNS4_4SM904GMMA26MMA_64x128x16_F32F16F16_SSILNSO_5MajorE1ELSQ_1ELNSO_7ScaleInE1ELSR_1EEEEEENS4_6LayoutINS5_IJNSA_ILi2EEESB_SB_EEENS5_IJSB_NSA_ILi0EEESX_EEEEENS5_IJNS4_10UnderscoreES10_S10_EEEEENS4_23SM90_TMA_LOAD_MULTICASTENS4_14ComposedLayoutINS4_7SwizzleILi3ELi4ELi3EEENS4_18smem_ptr_flag_bitsILi16EEENSU_INS5_IJSH_SC_EEENS5_IJSB_SH_EEEEEEEvNS4_8identityENS4_13SM90_TMA_LOADES1C_vS1D_EENS_8epilogue10collective6detail29Sm90TmaWarpSpecializedAdapterINS1H_15DefaultEpilogueISJ_NS5_IJlSB_lEEES1L_NS1G_6thread17LinearCombinationISJ_Li1EffLNS1M_9ScaleType4KindE0ELNS_15FloatRoundStyleE2ESJ_EENS1_15EpilogueDefaultEEEEEvvEEEEvNT_6ParamsE --------------------------
	.section	.nv.constant0._ZN7cutlass13device_kernelINS_4gemm6kernel13GemmUniversalIN4cute5tupleIJiiiiEEENS1_10collective13CollectiveMmaINS1_34MainloopSm90TmaGmmaWarpSpecializedILi6ENS5_IJNS4_1CILi1EEENSA_ILi8EEESB_EEENS1_35KernelTmaWarpSpecializedCooperativeEEENS5_IJNSA_ILi128EEESG_NSA_ILi64EEEEEENS_6half_tENS5_IJSB_llEEESJ_SK_NS4_8TiledMMAINS4_8MMA_AtomIJNS4_4SM904GMMA26MMA_64x128x16_F32F16F16_SSILNSO_5MajorE1ELSQ_1ELNSO_7ScaleInE1ELSR_1EEEEEENS4_6LayoutINS5_IJNSA_ILi2EEESB_SB_EEENS5_IJSB_NSA_ILi0EEESX_EEEEENS5_IJNS4_10UnderscoreES10_S10_EEEEENS4_23SM90_TMA_LOAD_MULTICASTENS4_14ComposedLayoutINS4_7SwizzleILi3ELi4ELi3EEENS4_18smem_ptr_flag_bitsILi16EEENSU_INS5_IJSH_SC_EEENS5_IJSB_SH_EEEEEEEvNS4_8identityENS4_13SM90_TMA_LOADES1C_vS1D_EENS_8epilogue10collective6detail29Sm90TmaWarpSpecializedAdapterINS1H_15DefaultEpilogueISJ_NS5_IJlSB_lEEES1L_NS1G_6thread17LinearCombinationISJ_Li1EffLNS1M_9ScaleType4KindE0ELNS_15FloatRoundStyleE2ESJ_EENS1_15EpilogueDefaultEEEEEvvEEEEvNT_6ParamsE,"a",@progbits
	.sectionflags	@""
	.align	4
.nv.constant0._ZN7cutlass13device_kernelINS_4gemm6kernel13GemmUniversalIN4cute5tupleIJiiiiEEENS1_10collective13CollectiveMmaINS1_34MainloopSm90TmaGmmaWarpSpecializedILi6ENS5_IJNS4_1CILi1EEENSA_ILi8EEESB_EEENS1_35KernelTmaWarpSpecializedCooperativeEEENS5_IJNSA_ILi128EEESG_NSA_ILi64EEEEEENS_6half_tENS5_IJSB_llEEESJ_SK_NS4_8TiledMMAINS4_8MMA_AtomIJNS4_4SM904GMMA26MMA_64x128x16_F32F16F16_SSILNSO_5MajorE1ELSQ_1ELNSO_7ScaleInE1ELSR_1EEEEEENS4_6LayoutINS5_IJNSA_ILi2EEESB_SB_EEENS5_IJSB_NSA_ILi0EEESX_EEEEENS5_IJNS4_10UnderscoreES10_S10_EEEEENS4_23SM90_TMA_LOAD_MULTICASTENS4_14ComposedLayoutINS4_7SwizzleILi3ELi4ELi3EEENS4_18smem_ptr_flag_bitsILi16EEENSU_INS5_IJSH_SC_EEENS5_IJSB_SH_EEEEEEEvNS4_8identityENS4_13SM90_TMA_LOADES1C_vS1D_EENS_8epilogue10collective6detail29Sm90TmaWarpSpecializedAdapterINS1H_15DefaultEpilogueISJ_NS5_IJlSB_lEEES1L_NS1G_6thread17LinearCombinationISJ_Li1EffLNS1M_9ScaleType4KindE0ELNS_15FloatRoundStyleE2ESJ_EENS1_15EpilogueDefaultEEEEEvvEEEEvNT_6ParamsE:
	.zero		1664


//--------------------- SYMBOLS --------------------------

	.type		.nv.reservedSmem.offset0,@object
	.size		.nv.reservedSmem.offset0,0x4
	.type		__assertfail,@function
